# CuTe-DSL kernel — source=cudnn_frontend_dsl family=gemm_swiglu_bs
# config = {"ab_dtype": "Float8E4M3FN", "sf_vec": 16, "vector_f32": true, "mma_mn": [256, 128], "cluster_mn": [2, 1]}


// ===== COMPILED SASS (sm_100a) =====

	.target	sm_100a

	.elftype	@"ET_EXEC"


//--------------------- .note.nv.tkinfo           --------------------------
	.section	.note.nv.tkinfo,"",@"SHT_NOTE"
	.sectionflags	@"SHF_NOTE_NV_TKINFO"
	.tkinfo
        /*0018*/ 	.word	0x00000081
        /*0030*/ 	.string	""
        /*0030*/ 	.string	"ptxas"
        /*0030*/ 	.string	"Cuda compilation tools, release 12.9, V12.9.83"
        /*0030*/ 	.string	"Build system must define TOOLS_VERSION_EXTENDED"
        /*0030*/ 	.string	"-O 3 -arch sm_100a "



//--------------------- .note.nv.cuver            --------------------------
	.section	.note.nv.cuver,"",@"SHT_NOTE"
	.sectionflags	@"SHF_NOTE_NV_CUVER"
        /*0018*/ 	.short	0x0001
        /*001a*/ 	.short	0x0064
        /*001c*/ 	.short	0x0001
        /*001e*/ 	.short	0x0000
        /*0020*/ 	.short	0x0001
        /*0022*/ 	.short	0x0000


//--------------------- .nv.info                  --------------------------
	.section	.nv.info,"",@"SHT_CUDA_INFO"
	.align	4


	//----- nvinfo : EIATTR_REGCOUNT
	.align		4
        /*0000*/ 	.byte	0x04, 0x2f
        /*0002*/ 	.short	(.L_6 - .L_5)
	.align		4
.L_5:
        /*0004*/ 	.word	index@(kernel_cutlass_kernel_cudnngemm_swigludense_blockscaled_gemm_persistent_swiglu_interleaved_quantSm100BlockScaledPersistentDenseGemmKernel_object_at__TiledMMA_ThrLayoutVMNK21111000_Permuta_0)
        /*0008*/ 	.word	0x00000065


	//----- nvinfo : EIATTR_FRAME_SIZE
	.align		4
.L_6:
        /*000c*/ 	.byte	0x04, 0x11
        /*000e*/ 	.short	(.L_8 - .L_7)
	.align		4
.L_7:
        /*0010*/ 	.word	index@($__internal_2_$__cuda_sm10x_tcgen05_guardrail_trap_unallocated_columns_being_dealloced)
        /*0014*/ 	.word	0x00000000


	//----- nvinfo : EIATTR_FRAME_SIZE
	.align		4
.L_8:
        /*0018*/ 	.byte	0x04, 0x11
        /*001a*/ 	.short	(.L_10 - .L_9)
	.align		4
.L_9:
        /*001c*/ 	.word	index@($__internal_1_$__cuda_sm10x_tcgen05_guardrail_trap_phase_invalid_during_alloc)
        /*0020*/ 	.word	0x00000000


	//----- nvinfo : EIATTR_FRAME_SIZE
	.align		4
.L_10:
        /*0024*/ 	.byte	0x04, 0x11
        /*0026*/ 	.short	(.L_12 - .L_11)
	.align		4
.L_11:
        /*0028*/ 	.word	index@($__internal_0_$__cuda_sm10x_tcgen05_guardrail_trap_col_being_dealloced_not_returned_by_alloc)
        /*002c*/ 	.word	0x00000000


	//----- nvinfo : EIATTR_FRAME_SIZE
	.align		4
.L_12:
        /*0030*/ 	.byte	0x04, 0x11
        /*0032*/ 	.short	(.L_14 - .L_13)
	.align		4
.L_13:
        /*0034*/ 	.word	index@(kernel_cutlass_kernel_cudnngemm_swigludense_blockscaled_gemm_persistent_swiglu_interleaved_quantSm100BlockScaledPersistentDenseGemmKernel_object_at__TiledMMA_ThrLayoutVMNK21111000_Permuta_0)
        /*0038*/ 	.word	0x00000000


	//----- nvinfo : EIATTR_MIN_STACK_SIZE
	.align		4
.L_14:
        /*003c*/ 	.byte	0x04, 0x12
        /*003e*/ 	.short	(.L_16 - .L_15)
	.align		4
.L_15:
        /*0040*/ 	.word	index@(kernel_cutlass_kernel_cudnngemm_swigludense_blockscaled_gemm_persistent_swiglu_interleaved_quantSm100BlockScaledPersistentDenseGemmKernel_object_at__TiledMMA_ThrLayoutVMNK21111000_Permuta_0)
        /*0044*/ 	.word	0x00000000
.L_16:


//--------------------- .nv.info.kernel_cutlass_kernel_cudnngemm_swigludense_blockscaled_gemm_persistent_swiglu_interleaved_quantSm100BlockScaledPersistentDenseGemmKernel_object_at__TiledMMA_ThrLayoutVMNK21111000_Permuta_0 --------------------------
	.section	.nv.info.kernel_cutlass_kernel_cudnngemm_swigludense_blockscaled_gemm_persistent_swiglu_interleaved_quantSm100BlockScaledPersistentDenseGemmKernel_object_at__TiledMMA_ThrLayoutVMNK21111000_Permuta_0,"",@"SHT_CUDA_INFO"
	.sectionflags	@""
	.align	4


	//----- nvinfo : EIATTR_CUDA_API_VERSION
	.align		4
        /*0000*/ 	.byte	0x04, 0x37
        /*0002*/ 	.short	(.L_18 - .L_17)
.L_17:
        /*0004*/ 	.word	0x00000081


	//----- nvinfo : EIATTR_KPARAM_INFO
	.align		4
.L_18:
        /*0008*/ 	.byte	0x04, 0x17
        /*000a*/ 	.short	(.L_20 - .L_19)
.L_19:
        /*000c*/ 	.word	0x00000000
        /*0010*/ 	.short	0x000b
        /*0012*/ 	.short	0x0364
        /*0014*/ 	.byte	0x00, 0xf0, 0x11, 0x00


	//----- nvinfo : EIATTR_KPARAM_INFO
	.align		4
.L_20:
        /*0018*/ 	.byte	0x04, 0x17
        /*001a*/ 	.short	(.L_22 - .L_21)
.L_21:
        /*001c*/ 	.word	0x00000000
        /*0020*/ 	.short	0x000a
        /*0022*/ 	.short	0x0358
        /*0024*/ 	.byte	0x00, 0xf0, 0x31, 0x00


	//----- nvinfo : EIATTR_KPARAM_INFO
	.align		4
.L_22:
        /*0028*/ 	.byte	0x04, 0x17
        /*002a*/ 	.short	(.L_24 - .L_23)
.L_23:
        /*002c*/ 	.word	0x00000000
        /*0030*/ 	.short	0x0009
        /*0032*/ 	.short	0x034c
        /*0034*/ 	.byte	0x00, 0xf0, 0x31, 0x00


	//----- nvinfo : EIATTR_KPARAM_INFO
	.align		4
.L_24:
        /*0038*/ 	.byte	0x04, 0x17
        /*003a*/ 	.short	(.L_26 - .L_25)
.L_25:
        /*003c*/ 	.word	0x00000000
        /*0040*/ 	.short	0x0008
        /*0042*/ 	.short	0x0340
        /*0044*/ 	.byte	0x00, 0xf0, 0x31, 0x00


	//----- nvinfo : EIATTR_KPARAM_INFO
	.align		4
.L_26:
        /*0048*/ 	.byte	0x04, 0x17
        /*004a*/ 	.short	(.L_28 - .L_27)
.L_27:
        /*004c*/ 	.word	0x00000000
        /*0050*/ 	.short	0x0007
        /*0052*/ 	.short	0x02c0
        /*0054*/ 	.byte	0x00, 0xf0, 0x01, 0x02


	//----- nvinfo : EIATTR_KPARAM_INFO
	.align		4
.L_28:
        /*0058*/ 	.byte	0x04, 0x17
        /*005a*/ 	.short	(.L_30 - .L_29)
.L_29:
        /*005c*/ 	.word	0x00000000
        /*0060*/ 	.short	0x0006
        /*0062*/ 	.short	0x0240
        /*0064*/ 	.byte	0x00, 0xf0, 0x01, 0x02


	//----- nvinfo : EIATTR_KPARAM_INFO
	.align		4
.L_30:
        /*0068*/ 	.byte	0x04, 0x17
        /*006a*/ 	.short	(.L_32 - .L_31)
.L_31:
        /*006c*/ 	.word	0x00000000
        /*0070*/ 	.short	0x0005
        /*0072*/ 	.short	0x01c0
        /*0074*/ 	.byte	0x00, 0xf0, 0x01, 0x02


	//----- nvinfo : EIATTR_KPARAM_INFO
	.align		4
.L_32:
        /*0078*/ 	.byte	0x04, 0x17
        /*007a*/ 	.short	(.L_34 - .L_33)
.L_33:
        /*007c*/ 	.word	0x00000000
        /*0080*/ 	.short	0x0004
        /*0082*/ 	.short	0x0140
        /*0084*/ 	.byte	0x00, 0xf0, 0x01, 0x02


	//----- nvinfo : EIATTR_KPARAM_INFO
	.align		4
.L_34:
        /*0088*/ 	.byte	0x04, 0x17
        /*008a*/ 	.short	(.L_36 - .L_35)
.L_35:
        /*008c*/ 	.word	0x00000000
        /*0090*/ 	.short	0x0003
        /*0092*/ 	.short	0x00c0
        /*0094*/ 	.byte	0x00, 0xf0, 0x01, 0x02


	//----- nvinfo : EIATTR_KPARAM_INFO
	.align		4
.L_36:
        /*0098*/ 	.byte	0x04, 0x17
        /*009a*/ 	.short	(.L_38 - .L_37)
.L_37:
        /*009c*/ 	.word	0x00000000
        /*00a0*/ 	.short	0x0002
        /*00a2*/ 	.short	0x0040
        /*00a4*/ 	.byte	0x00, 0xf0, 0x01, 0x02


	//----- nvinfo : EIATTR_KPARAM_INFO
	.align		4
.L_38:
        /*00a8*/ 	.byte	0x04, 0x17
        /*00aa*/ 	.short	(.L_40 - .L_39)
.L_39:
        /*00ac*/ 	.word	0x00000000
        /*00b0*/ 	.short	0x0001
        /*00b2*/ 	.short	0x000c
        /*00b4*/ 	.byte	0x00, 0xf0, 0x31, 0x00


	//----- nvinfo : EIATTR_KPARAM_INFO
	.align		4
.L_40:
        /*00b8*/ 	.byte	0x04, 0x17
        /*00ba*/ 	.short	(.L_42 - .L_41)
.L_41:
        /*00bc*/ 	.word	0x00000000
        /*00c0*/ 	.short	0x0000
        /*00c2*/ 	.short	0x0000
        /*00c4*/ 	.byte	0x00, 0xf0, 0x31, 0x00


	//----- nvinfo : EIATTR_AT_ENTRY_FRAGMENTS
	.align		4
.L_42:
        /*00c8*/ 	.byte	0x04, 0x4f
        /*00ca*/ 	.short	(.L_44 - .L_43)


	//   ....[0]....
.L_43:
        /*00cc*/ 	.word	0x00000004


	//   ....[1]....
        /*00d0*/ 	.word	0x00000005


	//----- nvinfo : EIATTR_RESERVED_SMEM_USED
	.align		4
.L_44:
        /*00d4*/ 	.byte	0x01, 0x41
	.zero		2


	//----- nvinfo : EIATTR_SPARSE_MMA_MASK
	.align		4
        /*00d8*/ 	.byte	0x03, 0x50
        /*00da*/ 	.short	0x0000


	//----- nvinfo : EIATTR_TCGEN05_2CTA_USED
	.align		4
        /*00dc*/ 	.byte	0x01, 0x52
	.zero		2


	//----- nvinfo : EIATTR_MAXREG_COUNT
	.align		4
        /*00e0*/ 	.byte	0x03, 0x1b
        /*00e2*/ 	.short	0x00ff


	//----- nvinfo : EIATTR_NUM_BARRIERS
	.align		4
        /*00e4*/ 	.byte	0x02, 0x4c
        /*00e6*/ 	.byte	0x03
	.zero		1


	//----- nvinfo : EIATTR_INT_WARP_WIDE_INSTR_OFFSETS
	.align		4
        /*00e8*/ 	.byte	0x04, 0x31
        /*00ea*/ 	.short	(.L_46 - .L_45)


	//   ....[0]....
.L_45:
        /*00ec*/ 	.word	0x00004870


	//   ....[1]....
        /*00f0*/ 	.word	0x000048a0


	//----- nvinfo : EIATTR_COOP_GROUP_MASK_REGIDS
	.align		4
.L_46:
        /*00f4*/ 	.byte	0x04, 0x29
        /*00f6*/ 	.short	(.L_48 - .L_47)


	//   ....[0]....
.L_47:
        /*00f8*/ 	.word	0xffffffff


	//   ....[1]....
        /*00fc*/ 	.word	0xffffffff


	//   ....[2]....
        /*0100*/ 	.word	0xffffffff


	//   ....[3]....
        /*0104*/ 	.word	0xffffffff


	//   ....[4]....
        /*0108*/ 	.word	0xffffffff


	//----- nvinfo : EIATTR_COOP_GROUP_INSTR_OFFSETS
	.align		4
.L_48:
        /*010c*/ 	.byte	0x04, 0x28
        /*010e*/ 	.short	(.L_50 - .L_49)


	//   ....[0]....
.L_49:
        /*0110*/ 	.word	0x00000580


	//   ....[1]....
        /*0114*/ 	.word	0x00002050


	//   ....[2]....
        /*0118*/ 	.word	0x00002660


	//   ....[3]....
        /*011c*/ 	.word	0x000046f0


	//   ....[4]....
        /*0120*/ 	.word	0x00004950


	//----- nvinfo : EIATTR_VRC_CTA_INIT_COUNT
	.align		4
.L_50:
        /*0124*/ 	.byte	0x02, 0x4a
        /*0126*/ 	.byte	0x80
	.zero		1


	//----- nvinfo : EIATTR_MBARRIER_INSTR_OFFSETS
	.align		4
        /*0128*/ 	.byte	0x04, 0x39
        /*012a*/ 	.short	(.L_52 - .L_51)


	//   ....[0]....
.L_51:
        /*012c*/ 	.word	0x00000390
        /*0130*/ 	.word	0x000000ff
        /*0134*/ 	.word	0x00000000
        /*0138*/ 	.short	0x0100
        /*013a*/ 	.byte	0x07
	.zero		1


	//   ....[1]....
        /*013c*/ 	.word	0x000003a0
        /*0140*/ 	.word	0x000000ff
        /*0144*/ 	.word	0x00000008
        /*0148*/ 	.short	0x0100
        /*014a*/ 	.byte	0x07
	.zero		1


	//   ....[2]....
        /*014c*/ 	.word	0x000003b0
        /*0150*/ 	.word	0x000000ff
        /*0154*/ 	.word	0x00000010
        /*0158*/ 	.short	0x0100
        /*015a*/ 	.byte	0x07
	.zero		1


	//   ....[3]....
        /*015c*/ 	.word	0x000003c0
        /*0160*/ 	.word	0x000000ff
        /*0164*/ 	.word	0x00000018
        /*0168*/ 	.short	0x0100
        /*016a*/ 	.byte	0x07
	.zero		1


	//   ....[4]....
        /*016c*/ 	.word	0x000003d0
        /*0170*/ 	.word	0x000000ff
        /*0174*/ 	.word	0x00000020
        /*0178*/ 	.short	0x0100
        /*017a*/ 	.byte	0x07
	.zero		1


	//   ....[5]....
        /*017c*/ 	.word	0x000003e0
        /*0180*/ 	.word	0x000000ff
        /*0184*/ 	.word	0x00000028
        /*0188*/ 	.short	0x0100
        /*018a*/ 	.byte	0x07
	.zero		1


	//   ....[6]....
        /*018c*/ 	.word	0x000003f0
        /*0190*/ 	.word	0x000000ff
        /*0194*/ 	.word	0x00000030
        /*0198*/ 	.short	0x0100
        /*019a*/ 	.byte	0x07
	.zero		1


	//   ....[7]....
        /*019c*/ 	.word	0x00000400
        /*01a0*/ 	.word	0x000000ff
        /*01a4*/ 	.word	0x00000038
        /*01a8*/ 	.short	0x0100
        /*01aa*/ 	.byte	0x07
	.zero		1


	//   ....[8]....
        /*01ac*/ 	.word	0x00000410
        /*01b0*/ 	.word	0x000000ff
        /*01b4*/ 	.word	0x00000040
        /*01b8*/ 	.short	0x0100
        /*01ba*/ 	.byte	0x07
	.zero		1


	//   ....[9]....
        /*01bc*/ 	.word	0x00000420
        /*01c0*/ 	.word	0x000000ff
        /*01c4*/ 	.word	0x00000048
        /*01c8*/ 	.short	0x0100
        /*01ca*/ 	.byte	0x07
	.zero		1


	//   ....[10]....
        /*01cc*/ 	.word	0x00000430
        /*01d0*/ 	.word	0x000000ff
        /*01d4*/ 	.word	0x00000050
        /*01d8*/ 	.short	0x0100
        /*01da*/ 	.byte	0x06
	.zero		1


	//   ....[11]....
        /*01dc*/ 	.word	0x00000440
        /*01e0*/ 	.word	0x000000ff
        /*01e4*/ 	.word	0x00000058
        /*01e8*/ 	.short	0x0100
        /*01ea*/ 	.byte	0x06
	.zero		1


	//   ....[12]....
        /*01ec*/ 	.word	0x00000450
        /*01f0*/ 	.word	0x000000ff
        /*01f4*/ 	.word	0x00000060
        /*01f8*/ 	.short	0x0100
        /*01fa*/ 	.byte	0x06
	.zero		1


	//   ....[13]....
        /*01fc*/ 	.word	0x00000460
        /*0200*/ 	.word	0x000000ff
        /*0204*/ 	.word	0x00000068
        /*0208*/ 	.short	0x0100
        /*020a*/ 	.byte	0x06
	.zero		1


	//   ....[14]....
        /*020c*/ 	.word	0x00000510
        /*0210*/ 	.word	0x000000ff
        /*0214*/ 	.word	0x00000070
        /*0218*/ 	.short	0x0100
        /*021a*/ 	.byte	0x05
	.zero		1


	//   ....[15]....
        /*021c*/ 	.word	0x000009a0
        /*0220*/ 	.word	0x000000ff
        /*0224*/ 	.word	0x00000028
        /*0228*/ 	.short	0x010a
        /*022a*/ 	.byte	0x06
	.zero		1


	//   ....[16]....
        /*022c*/ 	.word	0x00000b50
        /*0230*/ 	.word	0x000000ff
        /*0234*/ 	.word	0x00000028
        /*0238*/ 	.short	0x010a
        /*023a*/ 	.byte	0x19
	.zero		1


	//   ....[17]....
        /*023c*/ 	.word	0x00000dd0
        /*0240*/ 	.word	0x000000ff
        /*0244*/ 	.word	0x00000028
        /*0248*/ 	.short	0x010a
        /*024a*/ 	.byte	0x24
	.zero		1


	//   ....[18]....
        /*024c*/ 	.word	0x00001120
        /*0250*/ 	.word	0x000000ff
        /*0254*/ 	.word	0x00000028
        /*0258*/ 	.short	0x010a
        /*025a*/ 	.byte	0x04
	.zero		1


	//   ....[19]....
        /*025c*/ 	.word	0x00001750
        /*0260*/ 	.word	0x000000ff
        /*0264*/ 	.word	0x00000000
        /*0268*/ 	.short	0x010a
        /*026a*/ 	.byte	0x1a
	.zero		1


	//   ....[20]....
        /*026c*/ 	.word	0x00001760
        /*0270*/ 	.word	0x000000ff
        /*0274*/ 	.word	0x00000060
        /*0278*/ 	.short	0x010a
        /*027a*/ 	.byte	0x11
	.zero		1


	//   ....[21]....
        /*027c*/ 	.word	0x00001970
        /*0280*/ 	.word	0x000000ff
        /*0284*/ 	.word	0x00000000
        /*0288*/ 	.short	0x010a
        /*028a*/ 	.byte	0x10
	.zero		1


	//   ....[22]....
        /*028c*/ 	.word	0x00001b20
        /*0290*/ 	.word	0x000000ff
        /*0294*/ 	.word	0x00000000
        /*0298*/ 	.short	0x010a
        /*029a*/ 	.byte	0x1a
	.zero		1


	//   ....[23]....
        /*029c*/ 	.word	0x00001ce0
        /*02a0*/ 	.word	0x00000005
        /*02a4*/ 	.word	0x00000060
        /*02a8*/ 	.short	0x010a
        /*02aa*/ 	.byte	0xff
	.zero		1


	//   ....[24]....
        /*02ac*/ 	.word	0x00001d20
        /*02b0*/ 	.word	0x00000005
        /*02b4*/ 	.word	0x00000060
        /*02b8*/ 	.short	0x010a
        /*02ba*/ 	.byte	0xff
	.zero		1


	//   ....[25]....
        /*02bc*/ 	.word	0x00001e10
        /*02c0*/ 	.word	0x000000ff
        /*02c4*/ 	.word	0x00000070
        /*02c8*/ 	.short	0x0100
        /*02ca*/ 	.byte	0x05
	.zero		1


	//   ....[26]....
        /*02cc*/ 	.word	0x00001f10
        /*02d0*/ 	.word	0x000000ff
        /*02d4*/ 	.word	0x00000070
        /*02d8*/ 	.short	0x0100
        /*02da*/ 	.byte	0x05
	.zero		1


	//   ....[27]....
        /*02dc*/ 	.word	0x00002000
        /*02e0*/ 	.word	0x000000ff
        /*02e4*/ 	.word	0x00000070
        /*02e8*/ 	.short	0x0100
        /*02ea*/ 	.byte	0x05
	.zero		1


	//   ....[28]....
        /*02ec*/ 	.word	0x000022d0
        /*02f0*/ 	.word	0x00000000
        /*02f4*/ 	.word	0x00000000
        /*02f8*/ 	.short	0x010a
        /*02fa*/ 	.byte	0xff
	.zero		1


	//   ....[29]....
        /*02fc*/ 	.word	0x000022f0
        /*0300*/ 	.word	0x00000000
        /*0304*/ 	.word	0x00000000
        /*0308*/ 	.short	0x010a
        /*030a*/ 	.byte	0xff
	.zero		1


	//   ....[30]....
        /*030c*/ 	.word	0x000024d0
        /*0310*/ 	.word	0x00000008
        /*0314*/ 	.word	0x00000000
        /*0318*/ 	.short	0x010a
        /*031a*/ 	.byte	0xff
	.zero		1


	//   ....[31]....
        /*031c*/ 	.word	0x000024f0
        /*0320*/ 	.word	0x00000008
        /*0324*/ 	.word	0x00000000
        /*0328*/ 	.short	0x010a
        /*032a*/ 	.byte	0xff
	.zero		1


	//   ....[32]....
        /*032c*/ 	.word	0x000025e0
        /*0330*/ 	.word	0x00000008
        /*0334*/ 	.word	0x00000000
        /*0338*/ 	.short	0x0101
        /*033a*/ 	.byte	0xff
	.zero		1


	//   ....[33]....
        /*033c*/ 	.word	0x00002d30
        /*0340*/ 	.word	0x000000ff
        /*0344*/ 	.word	0x00000050
        /*0348*/ 	.short	0x010a
        /*034a*/ 	.byte	0x09
	.zero		1


	//   ....[34]....
        /*034c*/ 	.word	0x000043d0
        /*0350*/ 	.word	0x000000ff
        /*0354*/ 	.word	0x00000000
        /*0358*/ 	.short	0x0101
        /*035a*/ 	.byte	0x09
	.zero		1


	//   ....[35]....
        /*035c*/ 	.word	0x000046c0
        /*0360*/ 	.word	0x00000005
        /*0364*/ 	.word	0x00000000
        /*0368*/ 	.short	0x0101
        /*036a*/ 	.byte	0xff
	.zero		1


	//   ....[36]....
        /*036c*/ 	.word	0x000046d0
        /*0370*/ 	.word	0x00000002
        /*0374*/ 	.word	0x00000070
        /*0378*/ 	.short	0x010a
        /*037a*/ 	.byte	0xff
	.zero		1


	//   ....[37]....
        /*037c*/ 	.word	0x00004a30
        /*0380*/ 	.word	0x000000ff
        /*0384*/ 	.word	0x00000070
        /*0388*/ 	.short	0x0100
        /*038a*/ 	.byte	0x05
	.zero		1


	//   ....[38]....
        /*038c*/ 	.word	0x00004aa0
        /*0390*/ 	.word	0x00000000
        /*0394*/ 	.word	0x00000028
        /*0398*/ 	.short	0x010a
        /*039a*/ 	.byte	0xff
	.zero		1


	//   ....[39]....
        /*039c*/ 	.word	0x00004b20
        /*03a0*/ 	.word	0x00000000
        /*03a4*/ 	.word	0x00000028
        /*03a8*/ 	.short	0x010a
        /*03aa*/ 	.byte	0xff
	.zero		1


	//   ....[40]....
        /*03ac*/ 	.word	0x00004b90
        /*03b0*/ 	.word	0x00000000
        /*03b4*/ 	.word	0x00000060
        /*03b8*/ 	.short	0x010a
        /*03ba*/ 	.byte	0xff
	.zero		1


	//   ....[41]....
        /*03bc*/ 	.word	0x00004c10
        /*03c0*/ 	.word	0x00000000
        /*03c4*/ 	.word	0x00000000
        /*03c8*/ 	.short	0x010a
        /*03ca*/ 	.byte	0xff
	.zero		1


	//   ....[42]....
        /*03cc*/ 	.word	0x00004c70
        /*03d0*/ 	.word	0x00000000
        /*03d4*/ 	.word	0x00000000
        /*03d8*/ 	.short	0x010a
        /*03da*/ 	.byte	0xff
	.zero		1


	//   ....[43]....
        /*03dc*/ 	.word	0x00004cd0
        /*03e0*/ 	.word	0x00000008
        /*03e4*/ 	.word	0x00000000
        /*03e8*/ 	.short	0x010a
        /*03ea*/ 	.byte	0xff
	.zero		1


	//   ....[44]....
        /*03ec*/ 	.word	0x00004d40
        /*03f0*/ 	.word	0x00000002
        /*03f4*/ 	.word	0x00000050
        /*03f8*/ 	.short	0x010a
        /*03fa*/ 	.byte	0xff
	.zero		1


	//   ....[45]....
        /*03fc*/ 	.word	0x00004d90
        /*0400*/ 	.word	0x00000002
        /*0404*/ 	.word	0x00000070
        /*0408*/ 	.short	0x010a
        /*040a*/ 	.byte	0xff
	.zero		1


	//----- nvinfo : EIATTR_NUM_MBARRIERS
	.align		4
.L_52:
        /*040c*/ 	.byte	0x03, 0x38
        /*040e*/ 	.short	0x0013


	//----- nvinfo : EIATTR_EXIT_INSTR_OFFSETS
	.align		4
        /*0410*/ 	.byte	0x04, 0x1c
        /*0412*/ 	.short	(.L_54 - .L_53)


	//   ....[0]....
.L_53:
        /*0414*/ 	.word	0x00004a60


	//----- nvinfo : EIATTR_REQNTID
	.align		4
.L_54:
        /*0418*/ 	.byte	0x04, 0x10
        /*041a*/ 	.short	(.L_56 - .L_55)
.L_55:
        /*041c*/ 	.word	0x000000c0
        /*0420*/ 	.word	0x00000001
        /*0424*/ 	.word	0x00000001


	//----- nvinfo : EIATTR_CRS_STACK_SIZE
	.align		4
.L_56:
        /*0428*/ 	.byte	0x04, 0x1e
        /*042a*/ 	.short	(.L_58 - .L_57)
.L_57:
        /*042c*/ 	.word	0x00000000


	//----- nvinfo : EIATTR_CBANK_PARAM_SIZE
	.align		4
.L_58:
        /*0430*/ 	.byte	0x03, 0x19
        /*0432*/ 	.short	0x0368


	//----- nvinfo : EIATTR_PARAM_CBANK
	.align		4
        /*0434*/ 	.byte	0x04, 0x0a
        /*0436*/ 	.short	(.L_60 - .L_59)
	.align		4
.L_59:
        /*0438*/ 	.word	index@(.nv.constant0.kernel_cutlass_kernel_cudnngemm_swigludense_blockscaled_gemm_persistent_swiglu_interleaved_quantSm100BlockScaledPersistentDenseGemmKernel_object_at__TiledMMA_ThrLayoutVMNK21111000_Permuta_0)
        /*043c*/ 	.short	0x0380
        /*043e*/ 	.short	0x0368


	//----- nvinfo : EIATTR_SW_WAR
	.align		4
.L_60:
        /*0440*/ 	.byte	0x04, 0x36
        /*0442*/ 	.short	(.L_62 - .L_61)
.L_61:
        /*0444*/ 	.word	0x00000008
.L_62:


//--------------------- .nv.compat                --------------------------
	.section	.nv.compat,"",@"SHT_CUDA_COMPAT_INFO"
	.align	4
        /*0000*/ 	.byte	0x02, 0x02, 0x02, 0x00, 0x02, 0x05, 0x05, 0x00, 0x02, 0x03, 0x01, 0x00, 0x02, 0x06, 0x01, 0x00


//--------------------- .nv.callgraph             --------------------------
	.section	.nv.callgraph,"",@"SHT_CUDA_CALLGRAPH"
	.align	4
	.sectionentsize	8
	.align		4
        /*0000*/ 	.word	0x00000000
	.align		4
        /*0004*/ 	.word	0xffffffff
	.align		4
        /*0008*/ 	.word	0x00000000
	.align		4
        /*000c*/ 	.word	0xfffffffe
	.align		4
        /*0010*/ 	.word	0x00000000
	.align		4
        /*0014*/ 	.word	0xfffffffd
	.align		4
        /*0018*/ 	.word	0x00000000
	.align		4
        /*001c*/ 	.word	0xfffffffc


//--------------------- .text.kernel_cutlass_kernel_cudnngemm_swigludense_blockscaled_gemm_persistent_swiglu_interleaved_quantSm100BlockScaledPersistentDenseGemmKernel_object_at__TiledMMA_ThrLayoutVMNK21111000_Permuta_0 --------------------------
	.section	.text.kernel_cutlass_kernel_cudnngemm_swigludense_blockscaled_gemm_persistent_swiglu_interleaved_quantSm100BlockScaledPersistentDenseGemmKernel_object_at__TiledMMA_ThrLayoutVMNK21111000_Permuta_0,"ax",@progbits
	.align	128
        .global         kernel_cutlass_kernel_cudnngemm_swigludense_blockscaled_gemm_persistent_swiglu_interleaved_quantSm100BlockScaledPersistentDenseGemmKernel_object_at__TiledMMA_ThrLayoutVMNK21111000_Permuta_0
        .type           kernel_cutlass_kernel_cudnngemm_swigludense_blockscaled_gemm_persistent_swiglu_interleaved_quantSm100BlockScaledPersistentDenseGemmKernel_object_at__TiledMMA_ThrLayoutVMNK21111000_Permuta_0,@function
        .size           kernel_cutlass_kernel_cudnngemm_swigludense_blockscaled_gemm_persistent_swiglu_interleaved_quantSm100BlockScaledPersistentDenseGemmKernel_object_at__TiledMMA_ThrLayoutVMNK21111000_Permuta_0,(.L_x_67 - kernel_cutlass_kernel_cudnngemm_swigludense_blockscaled_gemm_persistent_swiglu_interleaved_quantSm100BlockScaledPersistentDenseGemmKernel_object_at__TiledMMA_ThrLayoutVMNK21111000_Permuta_0)
        .other          kernel_cutlass_kernel_cudnngemm_swigludense_blockscaled_gemm_persistent_swiglu_interleaved_quantSm100BlockScaledPersistentDenseGemmKernel_object_at__TiledMMA_ThrLayoutVMNK21111000_Permuta_0,@"STO_CUDA_ENTRY STV_DEFAULT"
kernel_cutlass_kernel_cudnngemm_swigludense_blockscaled_gemm_persistent_swiglu_interleaved_quantSm100BlockScaledPersistentDenseGemmKernel_object_at__TiledMMA_ThrLayoutVMNK21111000_Permuta_0:
.text.kernel_cutlass_kernel_cudnngemm_swigludense_blockscaled_gemm_persistent_swiglu_interleaved_quantSm100BlockScaledPersistentDenseGemmKernel_object_at__TiledMMA_ThrLayoutVMNK21111000_Permuta_0:
[----:B------:R-:W1:Y:S01]  /*0000*/  LDC R1, c[0x0][0x37c] ;  /* 0x0000df00ff017b82 */ /* 0x000e620000000800 */
[----:B------:R-:W2:Y:S07]  /*0010*/  S2R R4, SR_TID.X ;  /* 0x0000000000047919 */ /* 0x000eae0000002100 */
[----:B------:R-:W3:Y:S01]  /*0020*/  S2UR UR12, SR_CgaCtaId ;  /* 0x00000000000c79c3 */ /* 0x000ee20000008800 */
[----:B------:R-:W4:Y:S01]  /*0030*/  LDCU.U8 UR6, c[0x0][0x382] ;  /* 0x00007040ff0677ac */ /* 0x000f220008000000 */
[----:B------:R-:W5:Y:S06]  /*0040*/  LDCU.U8 UR5, c[0x0][0x381] ;  /* 0x00007020ff0577ac */ /* 0x000f6c0008000000 */
[----:B------:R-:W2:Y:S01]  /*0050*/  S2UR UR32, SR_CTAID.X ;  /* 0x00000000002079c3 */ /* 0x000ea20000002500 */
[----:B------:R-:W2:Y:S01]  /*0060*/  LDCU UR4, c[0x0][0x36c] ;  /* 0x00006d80ff0477ac */ /* 0x000ea20008000800 */
[----:B----4-:R-:W-:-:S02]  /*0070*/  ULOP3.LUT UR6, UR6, 0x1, URZ, 0xc0, !UPT ;  /* 0x0000000106067892 */ /* 0x010fc4000f8ec0ff */
[----:B-----5:R-:W-:Y:S02]  /*0080*/  ULOP3.LUT UR5, UR5, 0x1, URZ, 0xc0, !UPT ;  /* 0x0000000105057892 */ /* 0x020fe4000f8ec0ff */
[----:B---3--:R-:W-:Y:S02]  /*0090*/  ULEA.HI UR31, UR12, UR12, URZ, 0x1 ;  /* 0x0000000c0c1f7291 */ /* 0x008fe4000f8f08ff */
[----:B--2---:R-:W-:Y:S02]  /*00a0*/  UISETP.EQ.U32.AND UP2, UPT, UR4, 0x1, UPT ;  /* 0x000000010400788c */ /* 0x004fe4000bf42070 */
[----:B------:R-:W-:Y:S01]  /*00b0*/  UISETP.NE.U32.AND UP6, UPT, UR6, 0x1, UPT ;  /* 0x000000010600788c */ /* 0x000fe2000bfc5070 */
[----:B------:R-:W-:Y:S01]  /*00c0*/  SHF.R.U32.HI R0, RZ, 0x5, R4 ;  /* 0x00000005ff007819 */ /* 0x000fe20000011604 */
[----:B------:R-:W-:Y:S02]  /*00d0*/  ULOP3.LUT UR32, UR32, 0x1, URZ, 0xc0, !UPT ;  /* 0x0000000120207892 */ /* 0x000fe4000f8ec0ff */
[----:B------:R-:W-:Y:S01]  /*00e0*/  UISETP.NE.U32.AND UP5, UPT, UR5, 0x1, UPT ;  /* 0x000000010500788c */ /* 0x000fe2000bfa5070 */
[----:B------:R-:W-:Y:S01]  /*00f0*/  R2UR UR33, R0 ;  /* 0x00000000002172ca */ /* 0x000fe200000e0000 */
[----:B------:R-:W-:-:S12]  /*0100*/  ULOP3.LUT UR30, UR31, 0xfffffffe, URZ, 0xc0, !UPT ;  /* 0xfffffffe1f1e7892 */ /* 0x000fd8000f8ec0ff */
[----:B------:R-:W-:Y:S02]  /*0110*/  UISETP.NE.AND UP4, UPT, UR33, 0x5, UPT ;  /* 0x000000052100788c */ /* 0x000fe4000bf85270 */
[----:B------:R-:W-:-:S07]  /*0120*/  UISETP.NE.AND UP3, UPT, UR33, URZ, UPT ;  /* 0x000000ff2100728c */ /* 0x000fce000bf65270 */
[----:B-1----:R-:W-:Y:S05]  /*0130*/  BRA.U UP4, `(.L_x_0) ;  /* 0x0000000104507547 */ /* 0x002fea000b800000 */
[----:B------:R-:W1:Y:S02]  /*0140*/  LDCU.64 UR4, c[0x0][0x348] ;  /* 0x00006900ff0477ac */ /* 0x000e640008000a00 */
[----:B-1----:R-:W-:Y:S02]  /*0150*/  UIADD3 UR16, UP1, UPT, UR4, 0x40, URZ ;  /* 0x0000004004107890 */ /* 0x002fe4000ff3e0ff */
[----:B------:R-:W-:Y:S02]  /*0160*/  UIADD3 UR14, UP0, UPT, UR4, 0xc0, URZ ;  /* 0x000000c0040e7890 */ /* 0x000fe4000ff1e0ff */
[----:B------:R-:W-:Y:S02]  /*0170*/  UIADD3.X UR17, UPT, UPT, URZ, UR5, URZ, UP1, !UPT ;  /* 0x00000005ff117290 */ /* 0x000fe40008ffe4ff */
[----:B------:R-:W-:Y:S02]  /*0180*/  UIADD3 UR10, UP1, UPT, UR4, 0x140, URZ ;  /* 0x00000140040a7890 */ /* 0x000fe4000ff3e0ff */
[----:B------:R-:W-:-:S02]  /*0190*/  UIADD3.X UR15, UPT, UPT, URZ, UR5, URZ, UP0, !UPT ;  /* 0x00000005ff0f7290 */ /* 0x000fc400087fe4ff */
[----:B------:R-:W-:Y:S02]  /*01a0*/  UIADD3 UR8, UP0, UPT, UR4, 0x1c0, URZ ;  /* 0x000001c004087890 */ /* 0x000fe4000ff1e0ff */
[----:B------:R-:W-:Y:S01]  /*01b0*/  UIADD3.X UR11, UPT, UPT, URZ, UR5, URZ, UP1, !UPT ;  /* 0x00000005ff0b7290 */ /* 0x000fe20008ffe4ff */
[----:B------:R1:W-:Y:S01]  /*01c0*/  UTMACCTL.PF [UR16] ;  /* 0x00000000100079b9 */ /* 0x0003e20008040000 */
[----:B------:R-:W-:-:S03]  /*01d0*/  UIADD3 UR6, UP1, UPT, UR4, 0x240, URZ ;  /* 0x0000024004067890 */ /* 0x000fc6000ff3e0ff */
[----:B------:R1:W-:Y:S01]  /*01e0*/  UTMACCTL.PF [UR14] ;  /* 0x000000000e0079b9 */ /* 0x0003e20008040000 */
[----:B------:R-:W-:-:S03]  /*01f0*/  UIADD3.X UR9, UPT, UPT, URZ, UR5, URZ, UP0, !UPT ;  /* 0x00000005ff097290 */ /* 0x000fc600087fe4ff */
[----:B------:R1:W-:Y:S01]  /*0200*/  UTMACCTL.PF [UR10] ;  /* 0x000000000a0079b9 */ /* 0x0003e20008040000 */
[----:B------:R-:W-:Y:S02]  /*0210*/  UIADD3 UR4, UP0, UPT, UR4, 0x2c0, URZ ;  /* 0x000002c004047890 */ /* 0x000fe4000ff1e0ff */
[----:B------:R-:W-:-:S03]  /*0220*/  UIADD3.X UR7, UPT, UPT, URZ, UR5, URZ, UP1, !UPT ;  /* 0x00000005ff077290 */ /* 0x000fc60008ffe4ff */
[----:B------:R1:W-:Y:S01]  /*0230*/  UTMACCTL.PF [UR8] ;  /* 0x00000000080079b9 */ /* 0x0003e20008040000 */
[----:B------:R-:W-:-:S05]  /*0240*/  UIADD3.X UR5, UPT, UPT, URZ, UR5, URZ, UP0, !UPT ;  /* 0x00000005ff057290 */ /* 0x000fca00087fe4ff */
[----:B------:R1:W-:Y:S04]  /*0250*/  UTMACCTL.PF [UR6] ;  /* 0x00000000060079b9 */ /* 0x0003e80008040000 */
[----:B------:R1:W-:Y:S02]  /*0260*/  UTMACCTL.PF [UR4] ;  /* 0x00000000040079b9 */ /* 0x0003e40008040000 */
[----:B-1----:R-:W-:Y:S01]  /*0270*/  NOP ;  /* 0x0000000000007918 */ /* 0x002fe20000000000 */
.L_x_0:
[----:B------:R-:W-:Y:S05]  /*0280*/  BRA.U UP3, `(.L_x_1) ;  /* 0x00000001037c7547 */ /* 0x000fea000b800000 */
[----:B------:R-:W-:Y:S01]  /*0290*/  UMOV UR7, 0x400 ;  /* 0x0000040000077882 */ /* 0x000fe20000000000 */
[----:B------:R-:W-:Y:S01]  /*02a0*/  UMOV UR5, 0x1 ;  /* 0x0000000100057882 */ /* 0x000fe20000000000 */
[----:B------:R-:W-:Y:S02]  /*02b0*/  ULEA UR7, UR12, UR7, 0x18 ;  /* 0x000000070c077291 */ /* 0x000fe4000f8ec0ff */
[----:B------:R-:W-:-:S04]  /*02c0*/  UIADD3 UR8, UPT, UPT, -UR5, 0x100000, URZ ;  /* 0x0010000005087890 */ /* 0x000fc8000fffe1ff */
[----:B------:R-:W-:Y:S02]  /*02d0*/  USHF.L.U32 UR9, UR8, 0xb, URZ ;  /* 0x0000000b08097899 */ /* 0x000fe400080006ff */
[----:B------:R-:W-:Y:S01]  /*02e0*/  USHF.L.U32 UR8, UR8, 0x1, URZ ;  /* 0x0000000108087899 */ /* 0x000fe200080006ff */
[----:B------:R-:W-:Y:S01]  /*02f0*/  UMOV UR6, 0x400 ;  /* 0x0000040000067882 */ /* 0x000fe20000000000 */
[----:B------:R-:W-:Y:S01]  /*0300*/  UMOV UR4, 0x8 ;  /* 0x0000000800047882 */ /* 0x000fe20000000000 */
[----:B------:R-:W-:Y:S02]  /*0310*/  ULEA UR6, UR12, UR6, 0x18 ;  /* 0x000000060c067291 */ /* 0x000fe4000f8ec0ff */
[----:B------:R-:W-:-:S04]  /*0320*/  UIADD3 UR10, UPT, UPT, -UR5, 0x100000, URZ ;  /* 0x00100000050a7890 */ /* 0x000fc8000fffe1ff */
[----:B------:R-:W-:Y:S02]  /*0330*/  USHF.L.U32 UR11, UR10, 0xb, URZ ;  /* 0x0000000b0a0b7899 */ /* 0x000fe400080006ff */
[----:B------:R-:W-:Y:S02]  /*0340*/  USHF.L.U32 UR10, UR10, 0x1, URZ ;  /* 0x000000010a0a7899 */ /* 0x000fe400080006ff */
[----:B------:R-:W-:-:S04]  /*0350*/  UIADD3 UR4, UPT, UPT, -UR4, 0x100000, URZ ;  /* 0x0010000004047890 */ /* 0x000fc8000fffe1ff */
[----:B------:R-:W-:Y:S02]  /*0360*/  USHF.L.U32 UR5, UR4, 0xb, URZ ;  /* 0x0000000b04057899 */ /* 0x000fe400080006ff */
[----:B------:R-:W-:Y:S01]  /*0370*/  USHF.L.U32 UR4, UR4, 0x1, URZ ;  /* 0x0000000104047899 */ /* 0x000fe200080006ff */
[----:B------:R-:W1:Y:S02]  /*0380*/  FENCE.VIEW.ASYNC.S ;  /* 0x00000000000073c6 */ /* 0x000e640000000000 */
[----:B-1----:R1:W2:Y:S01]  /*0390*/  SYNCS.EXCH.64 URZ, [UR7], UR8 ;  /* 0x0000000807ff75b2 */ /* 0x0022a20008000100 */
[----:B------:R1:W3:Y:S01]  /*03a0*/  SYNCS.EXCH.64 URZ, [UR7+0x8], UR8 ;  /* 0x0000080807ff75b2 */ /* 0x0002e20008000100 */
[----:B------:R1:W4:Y:S01]  /*03b0*/  SYNCS.EXCH.64 URZ, [UR7+0x10], UR8 ;  /* 0x0000100807ff75b2 */ /* 0x0003220008000100 */
[----:B------:R1:W5:Y:S01]  /*03c0*/  SYNCS.EXCH.64 URZ, [UR7+0x18], UR8 ;  /* 0x0000180807ff75b2 */ /* 0x0003620008000100 */
[----:B------:R1:W1:Y:S01]  /*03d0*/  SYNCS.EXCH.64 URZ, [UR7+0x20], UR8 ;  /* 0x0000200807ff75b2 */ /* 0x0002620008000100 */
        /* <DEDUP_REMOVED lines=9> */
[----:B------:R-:W-:Y:S01]  /*0470*/  NOP ;  /* 0x0000000000007918 */ /* 0x000fe20000000000 */
.L_x_1:
[----:B------:R-:W-:Y:S05]  /*0480*/  BRA.U UP3, `(.L_x_2) ;  /* 0x0000000103287547 */ /* 0x000fea000b800000 */
[----:B-1----:R-:W-:Y:S01]  /*0490*/  UMOV UR5, 0x400 ;  /* 0x0000040000057882 */ /* 0x002fe20000000000 */
[----:B------:R-:W-:Y:S01]  /*04a0*/  UMOV UR4, 0x20 ;  /* 0x0000002000047882 */ /* 0x000fe20000000000 */
[----:B------:R-:W-:Y:S02]  /*04b0*/  ULEA UR5, UR12, UR5, 0x18 ;  /* 0x000000050c057291 */ /* 0x000fe4000f8ec0ff */
[----:B------:R-:W-:-:S04]  /*04c0*/  UIADD3 UR6, UPT, UPT, -UR4, 0x100000, URZ ;  /* 0x0010000004067890 */ /* 0x000fc8000fffe1ff */
[----:B------:R-:W-:Y:S02]  /*04d0*/  USHF.L.U32 UR7, UR6, 0xb, URZ ;  /* 0x0000000b06077899 */ /* 0x000fe400080006ff */
[----:B------:R-:W-:Y:S01]  /*04e0*/  USHF.L.U32 UR6, UR6, 0x1, URZ ;  /* 0x0000000106067899 */ /* 0x000fe200080006ff */
[----:B------:R-:W-:Y:S01]  /*04f0*/  ELECT P0, URZ, PT ;  /* 0x0000000000ff782f */ /* 0x000fe20003800000 */
[----:B------:R-:W1:Y:S10]  /*0500*/  FENCE.VIEW.ASYNC.S ;  /* 0x00000000000073c6 */ /* 0x000e740000000000 */
[----:B-1----:R1:W5:Y:S01]  /*0510*/  SYNCS.EXCH.64 URZ, [UR5+0x70], UR6 ;  /* 0x0000700605ff75b2 */ /* 0x0023620008000100 */
[----:B------:R-:W-:Y:S01]  /*0520*/  NOP ;  /* 0x0000000000007918 */ /* 0x000fe20000000000 */
.L_x_2:
[----:B------:R-:W-:Y:S01]  /*0530*/  NOP ;  /* 0x0000000000007918 */ /* 0x000fe20000000000 */
[----:B------:R-:W-:Y:S01]  /*0540*/  NOP ;  /* 0x0000000000007918 */ /* 0x000fe20000000000 */
[----:B------:R-:W-:Y:S05]  /*0550*/  BRA.U !UP2, `(.L_x_3) ;  /* 0x000000010a087547 */ /* 0x000fea000b800000 */
[----:B-12345:R-:W-:Y:S01]  /*0560*/  UCGABAR_ARV ;  /* 0x00000000000079c7 */ /* 0x03efe20008000000 */
[----:B------:R-:W-:Y:S05]  /*0570*/  BRA `(.L_x_4) ;  /* 0x0000000000047947 */ /* 0x000fea0003800000 */
.L_x_3:
[----:B-12345:R-:W-:Y:S01]  /*0580*/  NOP ;  /* 0x0000000000007918 */ /* 0x03efe20000000000 */
.L_x_4:
[----:B------:R-:W-:Y:S01]  /*0590*/  USHF.L.U32 UR29, UR32, 0x7, URZ ;  /* 0x00000007201d7899 */ /* 0x000fe200080006ff */
[----:B------:R-:W-:Y:S05]  /*05a0*/  BRA.U !UP2, `(.L_x_5) ;  /* 0x000000010a0c7547 */ /* 0x000fea000b800000 */
[----:B------:R-:W-:Y:S01]  /*05b0*/  UCGABAR_WAIT ;  /* 0x0000000000007dc7 */ /* 0x000fe20008000000 */
[----:B------:R-:W-:Y:S01]  /*05c0*/  CCTL.IVALL ;  /* 0x00000000ff00798f */ /* 0x000fe20002000000 */
[----:B------:R-:W-:Y:S05]  /*05d0*/  BRA `(.L_x_6) ;  /* 0x0000000000047947 */ /* 0x000fea0003800000 */
.L_x_5:
[----:B------:R-:W-:Y:S06]  /*05e0*/  BAR.SYNC.DEFER_BLOCKING 0x0 ;  /* 0x0000000000007b1d */ /* 0x000fec0000010000 */
.L_x_6:
[----:B------:R-:W1:Y:S01]  /*05f0*/  LDCU.U8 UR23, c[0x0][0x6c8] ;  /* 0x0000d900ff1777ac */ /* 0x000e620008000000 */
[----:B------:R-:W2:Y:S01]  /*0600*/  LDCU.U8 UR22, c[0x0][0x6c9] ;  /* 0x0000d920ff1677ac */ /* 0x000ea20008000000 */
[----:B------:R-:W3:Y:S01]  /*0610*/  LDCU.U8 UR21, c[0x0][0x6d4] ;  /* 0x0000da80ff1577ac */ /* 0x000ee20008000000 */
[----:B------:R-:W4:Y:S01]  /*0620*/  LDCU.U8 UR15, c[0x0][0x6d5] ;  /* 0x0000daa0ff0f77ac */ /* 0x000f220008000000 */
[----:B------:R-:W5:Y:S01]  /*0630*/  LDCU.U8 UR14, c[0x0][0x6e0] ;  /* 0x0000dc00ff0e77ac */ /* 0x000f620008000000 */
[----:B------:R-:W1:Y:S01]  /*0640*/  LDCU.U8 UR13, c[0x0][0x6e1] ;  /* 0x0000dc20ff0d77ac */ /* 0x000e620008000000 */
[----:B------:R-:W-:Y:S01]  /*0650*/  UIADD3 UR28, UPT, UPT, -UR30, UR12, URZ ;  /* 0x0000000c1e1c7290 */ /* 0x000fe2000fffe1ff */
[----:B------:R-:W-:Y:S05]  /*0660*/  BRA.U UP4, `(.L_x_7) ;  /* 0x0000000904c47547 */ /* 0x000fea000b800000 */
[----:B------:R-:W5:Y:S01]  /*0670*/  S2UR UR42, SR_CTAID.Z ;  /* 0x00000000002a79c3 */ /* 0x000f620000002700 */
[----:B------:R-:W-:Y:S01]  /*0680*/  UMOV UR41, 0x1 ;  /* 0x0000000100297882 */ /* 0x000fe20000000000 */
[----:B------:R-:W-:Y:S01]  /*0690*/  UMOV UR40, URZ ;  /* 0x000000ff00287c82 */ /* 0x000fe20008000000 */
[----:B-----5:R-:W-:-:S09]  /*06a0*/  UISETP.GT.U32.AND UP0, UPT, UR42, 0x1ff, UPT ;  /* 0x000001ff2a00788c */ /* 0x020fd2000bf04070 */
[----:B------:R-:W-:Y:S05]  /*06b0*/  BRA.U UP0, `(.L_x_8) ;  /* 0x00000009003c7547 */ /* 0x000fea000b800000 */
[----:B------:R-:W5:Y:S01]  /*06c0*/  LDCU.64 UR4, c[0x0][0x6c0] ;  /* 0x0000d800ff0477ac */ /* 0x000f620008000a00 */
[----:B------:R-:W4:Y:S01]  /*06d0*/  S2UR UR37, SR_CgaCtaId ;  /* 0x00000000002579c3 */ /* 0x000f220000008800 */
[----:B------:R-:W3:Y:S01]  /*06e0*/  LDCU UR8, c[0x0][0x6d0] ;  /* 0x0000da00ff0877ac */ /* 0x000ee20008000800 */
[----:B------:R-:W-:Y:S01]  /*06f0*/  UMOV UR16, 0x400 ;  /* 0x0000040000107882 */ /* 0x000fe20000000000 */
[----:B------:R-:W2:Y:S01]  /*0700*/  LDCU.64 UR52, c[0x0][0x348] ;  /* 0x00006900ff3477ac */ /* 0x000ea20008000a00 */
[----:B------:R-:W-:Y:S01]  /*0710*/  UMOV UR40, URZ ;  /* 0x000000ff00287c82 */ /* 0x000fe20008000000 */
[----:B------:R-:W-:Y:S01]  /*0720*/  UMOV UR41, 0x1 ;  /* 0x0000000100297882 */ /* 0x000fe20000000000 */
[----:B-----5:R-:W-:-:S04]  /*0730*/  UIMAD.WIDE.U32 UR6, UR42, UR5, URZ ;  /* 0x000000052a0672a5 */ /* 0x020fc8000f8e00ff */
[----:B------:R-:W-:Y:S02]  /*0740*/  UIADD3 UR5, UPT, UPT, UR42, -UR7, URZ ;  /* 0x800000072a057290 */ /* 0x000fe4000fffe0ff */
[----:B----4-:R-:W-:Y:S02]  /*0750*/  ULEA UR37, UR37, UR16, 0x18 ;  /* 0x0000001025257291 */ /* 0x010fe4000f8ec0ff */
[----:B-1----:R-:W-:-:S04]  /*0760*/  USHF.R.U32.HI UR5, URZ, UR23, UR5 ;  /* 0x00000017ff057299 */ /* 0x002fc80008011605 */
[----:B------:R-:W-:-:S04]  /*0770*/  UIADD3 UR5, UPT, UPT, UR7, UR5, URZ ;  /* 0x0000000507057290 */ /* 0x000fc8000fffe0ff */
[----:B--2---:R-:W-:-:S04]  /*0780*/  USHF.R.U32.HI UR6, URZ, UR22, UR5 ;  /* 0x00000016ff067299 */ /* 0x004fc80008011605 */
[----:B------:R-:W-:-:S04]  /*0790*/  UIADD3 UR6, UPT, UPT, -UR6, URZ, URZ ;  /* 0x000000ff06067290 */ /* 0x000fc8000fffe1ff */
[----:B------:R-:W-:Y:S01]  /*07a0*/  UIMAD UR6, UR6, UR4, UR42 ;  /* 0x00000004060672a4 */ /* 0x000fe2000f8e022a */
[----:B------:R-:W1:Y:S03]  /*07b0*/  LDCU.64 UR4, c[0x0][0x6d8] ;  /* 0x0000db00ff0477ac */ /* 0x000e660008000a00 */
[----:B---3--:R-:W-:-:S07]  /*07c0*/  UIMAD.WIDE.U32 UR8, UR6, UR8, URZ ;  /* 0x00000008060872a5 */ /* 0x008fce000f8e00ff */
[----:B------:R-:W-:Y:S02]  /*07d0*/  UMOV UR7, UR9 ;  /* 0x0000000900077c82 */ /* 0x000fe40008000000 */
[----:B------:R-:W-:Y:S02]  /*07e0*/  UIADD3 UR12, UPT, UPT, UR6, -UR7, URZ ;  /* 0x80000007060c7290 */ /* 0x000fe4000fffe0ff */
[----:B------:R-:W2:Y:S02]  /*07f0*/  LDCU UR9, c[0x0][0x374] ;  /* 0x00006e80ff0977ac */ /* 0x000ea40008000800 */
[----:B------:R-:W-:Y:S01]  /*0800*/  USHF.R.U32.HI UR12, URZ, UR21, UR12 ;  /* 0x00000015ff0c7299 */ /* 0x000fe2000801160c */
[----:B------:R-:W2:Y:S03]  /*0810*/  LDCU UR8, c[0x0][0x370] ;  /* 0x00006e00ff0877ac */ /* 0x000ea60008000800 */
[----:B------:R-:W-:Y:S01]  /*0820*/  UIADD3 UR12, UPT, UPT, UR7, UR12, URZ ;  /* 0x0000000c070c7290 */ /* 0x000fe2000fffe0ff */
[----:B------:R-:W3:Y:S03]  /*0830*/  LDCU UR7, c[0x0][0x378] ;  /* 0x00006f00ff0777ac */ /* 0x000ee60008000800 */
[----:B------:R-:W-:-:S04]  /*0840*/  USHF.R.U32.HI UR12, URZ, UR15, UR12 ;  /* 0x0000000fff0c7299 */ /* 0x000fc8000801160c */
[----:B-1----:R-:W-:Y:S01]  /*0850*/  UIMAD.WIDE.U32 UR10, UR12, UR5, URZ ;  /* 0x000000050c0a72a5 */ /* 0x002fe2000f8e00ff */
[----:B------:R-:W1:Y:S03]  /*0860*/  LDCU UR5, c[0x0][0x6cc] ;  /* 0x0000d980ff0577ac */ /* 0x000e660008000800 */
[----:B------:R-:W-:Y:S02]  /*0870*/  UIADD3 UR10, UPT, UPT, UR12, -UR11, URZ ;  /* 0x8000000b0c0a7290 */ /* 0x000fe4000fffe0ff */
[----:B--2---:R-:W-:Y:S02]  /*0880*/  UIMAD UR8, UR9, UR8, URZ ;  /* 0x00000008090872a4 */ /* 0x004fe4000f8e02ff */
[----:B------:R-:W-:Y:S02]  /*0890*/  USHF.R.U32.HI UR10, URZ, UR14, UR10 ;  /* 0x0000000eff0a7299 */ /* 0x000fe4000801160a */
[----:B---3--:R-:W-:-:S02]  /*08a0*/  UIMAD UR8, UR8, UR7, URZ ;  /* 0x00000007080872a4 */ /* 0x008fc4000f8e02ff */
[----:B------:R-:W-:Y:S02]  /*08b0*/  UIADD3 UR10, UPT, UPT, UR11, UR10, URZ ;  /* 0x0000000a0b0a7290 */ /* 0x000fe4000fffe0ff */
[----:B------:R-:W-:Y:S02]  /*08c0*/  ULEA.HI UR39, UR8, UR8, URZ, 0x1 ;  /* 0x0000000808277291 */ /* 0x000fe4000f8f08ff */
[----:B------:R-:W-:Y:S02]  /*08d0*/  USHF.R.U32.HI UR7, URZ, UR13, UR10 ;  /* 0x0000000dff077299 */ /* 0x000fe4000801160a */
[----:B------:R-:W-:Y:S02]  /*08e0*/  UIADD3 UR8, UPT, UPT, -UR12, URZ, URZ ;  /* 0x000000ff0c087290 */ /* 0x000fe4000fffe1ff */
[----:B------:R-:W-:Y:S02]  /*08f0*/  UIADD3 UR7, UPT, UPT, -UR7, URZ, URZ ;  /* 0x000000ff07077290 */ /* 0x000fe4000fffe1ff */
[----:B------:R-:W-:-:S02]  /*0900*/  USHF.R.S32.HI UR39, URZ, 0x1, UR39 ;  /* 0x00000001ff277899 */ /* 0x000fc40008011427 */
[----:B-1----:R-:W-:Y:S02]  /*0910*/  UIMAD UR5, UR8, UR5, UR6 ;  /* 0x00000005080572a4 */ /* 0x002fe4000f8e0206 */
[----:B------:R-:W-:-:S12]  /*0920*/  UIMAD UR12, UR7, UR4, UR12 ;  /* 0x00000004070c72a4 */ /* 0x000fd8000f8e020c */
.L_x_13:
[----:B------:R-:W-:Y:S02]  /*0930*/  USHF.L.U32 UR4, UR41, 0x1f, URZ ;  /* 0x0000001f29047899 */ /* 0x000fe400080006ff */
[----:B------:R-:W-:Y:S02]  /*0940*/  ULEA UR6, UR40, UR37, 0x3 ;  /* 0x0000002528067291 */ /* 0x000fe4000f8e18ff */
[----:B------:R-:W-:Y:S02]  /*0950*/  UIADD3 UR48, UP2, UPT, UR52, 0xc0, URZ ;  /* 0x000000c034307890 */ /* 0x000fe4000ff5e0ff */
[----:B------:R-:W-:Y:S01]  /*0960*/  MOV R0, UR4 ;  /* 0x0000000400007c02 */ /* 0x000fe20008000f00 */
[----:B------:R-:W-:Y:S02]  /*0970*/  UIADD3 UR4, UPT, UPT, UR5, UR5, URZ ;  /* 0x0000000505047290 */ /* 0x000fe4000fffe0ff */
[----:B------:R-:W-:Y:S02]  /*0980*/  ULEA UR7, UR12, UR32, 0x1 ;  /* 0x000000200c077291 */ /* 0x000fe4000f8e08ff */
[----:B------:R-:W-:Y:S01]  /*0990*/  ULOP3.LUT UR5, UR4, UR32, URZ, 0xfc, !UPT ;  /* 0x0000002004057292 */ /* 0x000fe2000f8efcff */
[----:B-1----:R1:W2:Y:S01]  /*09a0*/  SYNCS.PHASECHK.TRANS64.TRYWAIT P1, [UR6+0x28], R0 ;  /* 0x00002800ff0075a7 */ /* 0x0022a20008021106 */
[----:B------:R-:W-:-:S02]  /*09b0*/  UIADD3 UR50, UP3, UPT, UR52, 0x40, URZ ;  /* 0x0000004034327890 */ /* 0x000fc4000ff7e0ff */
[----:B------:R-:W-:Y:S02]  /*09c0*/  ULEA.HI UR4, UR4, UR5, URZ, 0x1 ;  /* 0x0000000504047291 */ /* 0x000fe4000f8f08ff */
[----:B------:R-:W-:Y:S02]  /*09d0*/  UIADD3 UR46, UP1, UPT, UR52, 0x140, URZ ;  /* 0x00000140342e7890 */ /* 0x000fe4000ff3e0ff */
[----:B------:R-:W-:Y:S02]  /*09e0*/  ULOP3.LUT UR6, UR4, 0xfffffffe, URZ, 0xc0, !UPT ;  /* 0xfffffffe04067892 */ /* 0x000fe4000f8ec0ff */
[----:B------:R-:W-:Y:S02]  /*09f0*/  USHF.R.S32.HI UR4, URZ, 0x1, UR4 ;  /* 0x00000001ff047899 */ /* 0x000fe40008011404 */
[----:B------:R-:W-:Y:S02]  /*0a00*/  UISETP.NE.AND UP4, UPT, UR5, UR6, UPT ;  /* 0x000000060500728c */ /* 0x000fe4000bf85270 */
[----:B------:R-:W-:-:S02]  /*0a10*/  UIADD3 UR27, UPT, UPT, UR4, -0x1, URZ ;  /* 0xffffffff041b7890 */ /* 0x000fc4000fffe0ff */
[----:B------:R-:W-:Y:S02]  /*0a20*/  UISETP.LT.AND UP4, UPT, UR5, URZ, UP4 ;  /* 0x000000ff0500728c */ /* 0x000fe4000a781270 */
[----:B------:R-:W-:Y:S02]  /*0a30*/  UIADD3 UR44, UP0, UPT, UR52, 0x1c0, URZ ;  /* 0x000001c0342c7890 */ /* 0x000fe4000ff1e0ff */
[----:B------:R-:W-:Y:S02]  /*0a40*/  UIADD3.X UR49, UPT, UPT, URZ, UR53, URZ, UP2, !UPT ;  /* 0x00000035ff317290 */ /* 0x000fe400097fe4ff */
[----:B------:R-:W-:Y:S02]  /*0a50*/  UIADD3.X UR51, UPT, UPT, URZ, UR53, URZ, UP3, !UPT ;  /* 0x00000035ff337290 */ /* 0x000fe40009ffe4ff */
[----:B------:R-:W-:Y:S02]  /*0a60*/  UIADD3.X UR47, UPT, UPT, URZ, UR53, URZ, UP1, !UPT ;  /* 0x00000035ff2f7290 */ /* 0x000fe40008ffe4ff */
[----:B------:R-:W-:-:S02]  /*0a70*/  UIADD3.X UR45, UPT, UPT, URZ, UR53, URZ, UP0, !UPT ;  /* 0x00000035ff2d7290 */ /* 0x000fc400087fe4ff */
[----:B------:R-:W-:Y:S02]  /*0a80*/  @!UP4 UIADD3 UR27, UPT, UPT, UR4, URZ, URZ ;  /* 0x000000ff041bc290 */ /* 0x000fe4000fffe0ff */
[----:B------:R-:W-:Y:S02]  /*0a90*/  USHF.L.U32 UR7, UR7, 0x6, URZ ;  /* 0x0000000607077899 */ /* 0x000fe400080006ff */
[----:B------:R-:W-:Y:S02]  /*0aa0*/  UIADD3 UR20, UPT, UPT, UR27, UR27, URZ ;  /* 0x0000001b1b147290 */ /* 0x000fe4000fffe0ff */
[----:B------:R-:W-:Y:S02]  /*0ab0*/  ULEA UR27, UR27, UR29, 0x8 ;  /* 0x0000001d1b1b7291 */ /* 0x000fe4000f8e40ff */
[----:B------:R-:W-:Y:S02]  /*0ac0*/  ULOP3.LUT UR20, UR20, UR32, URZ, 0xfc, !UPT ;  /* 0x0000002014147292 */ /* 0x000fe4000f8efcff */
[----:B------:R-:W-:Y:S01]  /*0ad0*/  UISETP.NE.AND UP2, UPT, UR32, URZ, UPT ;  /* 0x000000ff2000728c */ /* 0x000fe2000bf45270 */
[----:B------:R-:W-:Y:S01]  /*0ae0*/  UMOV UR38, URZ ;  /* 0x000000ff00267c82 */ /* 0x000fe20008000000 */
[----:B------:R-:W-:Y:S01]  /*0af0*/  UMOV UR18, URZ ;  /* 0x000000ff00127c82 */ /* 0x000fe20008000000 */
[----:B-1----:R-:W-:-:S02]  /*0b00*/  UMOV UR10, URZ ;  /* 0x000000ff000a7c82 */ /* 0x002fc40008000000 */
.L_x_12:
[----:B---3--:R-:W-:Y:S01]  /*0b10*/  ULEA UR25, UR40, UR37, 0x3 ;  /* 0x0000002528197291 */ /* 0x008fe2000f8e18ff */
[----:B-12---:R-:W-:Y:S11]  /*0b20*/  @P1 BRA `(.L_x_9) ;  /* 0x0000000000101947 */ /* 0x006ff60003800000 */
[----:B------:R-:W-:-:S06]  /*0b30*/  USHF.L.U32 UR4, UR41, 0x1f, URZ ;  /* 0x0000001f29047899 */ /* 0x000fcc00080006ff */
[----:B------:R-:W-:-:S04]  /*0b40*/  MOV R0, UR4 ;  /* 0x0000000400007c02 */ /* 0x000fc80008000f00 */
[----:B------:R-:W1:Y:S02]  /*0b50*/  SYNCS.PHASECHK.TRANS64.TRYWAIT P0, [UR25+0x28], R0 ;  /* 0x00002800ff0075a7 */ /* 0x000e640008001119 */
[----:B-1----:R-:W-:Y:S05]  /*0b60*/  @!P0 BRA `(.L_x_10) ;  /* 0x0000003c00c08947 */ /* 0x002fea0003800000 */
.L_x_9:
[----:B------:R-:W-:Y:S05]  /*0b70*/  BRA.U UP2, `(.L_x_11) ;  /* 0x00000001020c7547 */ /* 0x000fea000b800000 */
[----:B------:R-:W-:-:S13]  /*0b80*/  ELECT P0, URZ, PT ;  /* 0x0000000000ff782f */ /* 0x000fda0003800000 */
[----:B-1----:R-:W-:-:S04]  /*0b90*/  @P0 MOV R0, 0xd000 ;  /* 0x0000d00000000802 */ /* 0x002fc80000000f00 */
[----:B------:R2:W-:Y:S03]  /*0ba0*/  @P0 SYNCS.ARRIVE.TRANS64 RZ, [UR25], R0 ;  /* 0x00000000ffff09a7 */ /* 0x0005e60008000019 */
.L_x_11:
[----:B------:R-:W-:Y:S01]  /*0bb0*/  ULEA UR24, UR40, UR37, 0xe ;  /* 0x0000002528187291 */ /* 0x000fe2000f8e70ff */
[----:B------:R-:W-:Y:S01]  /*0bc0*/  PLOP3.LUT P1, PT, PT, PT, PT, 0x80, 0x8 ;  /* 0x000000000008781c */ /* 0x000fe20003f2f070 */
[----:B------:R-:W-:Y:S02]  /*0bd0*/  ULEA UR4, UR40, UR37, 0xd ;  /* 0x0000002528047291 */ /* 0x000fe4000f8e68ff */
[----:B------:R-:W-:Y:S02]  /*0be0*/  USHF.L.U32 UR16, UR40, 0xa, URZ ;  /* 0x0000000a28107899 */ /* 0x000fe400080006ff */
[----:B------:R-:W-:Y:S02]  /*0bf0*/  UIADD3 UR40, UPT, UPT, UR40, 0x1, URZ ;  /* 0x0000000128287890 */ /* 0x000fe4000fffe0ff */
[----:B------:R-:W-:Y:S02]  /*0c00*/  UISETP.GT.U32.AND UP0, UPT, UR38, 0x1e, UPT ;  /* 0x0000001e2600788c */ /* 0x000fe4000bf04070 */
[----:B------:R-:W-:-:S02]  /*0c10*/  UISETP.NE.AND UP1, UPT, UR40, 0x5, UPT ;  /* 0x000000052800788c */ /* 0x000fc4000bf25270 */
[----:B------:R-:W-:Y:S02]  /*0c20*/  UIADD3 UR19, UPT, UPT, UR38, UR38, URZ ;  /* 0x0000002626137290 */ /* 0x000fe4000fffe0ff */
[----:B------:R-:W-:Y:S01]  /*0c30*/  USEL UR6, URZ, 0x1, UP1 ;  /* 0x00000001ff067887 */ /* 0x000fe20008800000 */
[----:B------:R-:W-:Y:S01]  /*0c40*/  PLOP3.LUT P0, PT, PT, PT, UP0, 0x80, 0x8 ;  /* 0x000000000008781c */ /* 0x000fe20003f0f008 */
[----:B------:R-:W-:Y:S02]  /*0c50*/  ULEA UR8, UR28, UR16, 0x9 ;  /* 0x000000101c087291 */ /* 0x000fe4000f8e48ff */
[----:B------:R-:W-:Y:S02]  /*0c60*/  ULOP3.LUT UR41, UR41, UR6, URZ, 0x3c, !UPT ;  /* 0x0000000629297292 */ /* 0x000fe4000f8e3cff */
[----:B------:R-:W-:Y:S02]  /*0c70*/  USHF.L.U32 UR26, UR38, 0x7, URZ ;  /* 0x00000007261a7899 */ /* 0x000fe400080006ff */
[----:B------:R-:W-:-:S02]  /*0c80*/  ULOP3.LUT UR25, UR25, 0xfefffff8, URZ, 0xc0, !UPT ;  /* 0xfefffff819197892 */ /* 0x000fc4000f8ec0ff */
[----:B------:R-:W-:Y:S02]  /*0c90*/  UIADD3 UR24, UPT, UPT, UR24, 0x14400, URZ ;  /* 0x0001440018187890 */ /* 0x000fe4000fffe0ff */
[----:B------:R-:W-:Y:S02]  /*0ca0*/  USEL UR40, UR40, URZ, UP1 ;  /* 0x000000ff28287287 */ /* 0x000fe40008800000 */
[----:B------:R-:W-:Y:S02]  /*0cb0*/  UIADD3 UR4, UPT, UPT, UR4, 0x28400, URZ ;  /* 0x0002840004047890 */ /* 0x000fe4000fffe0ff */
[----:B------:R-:W-:Y:S02]  /*0cc0*/  UIADD3 UR16, UPT, UPT, UR37, 0x32400, UR16 ;  /* 0x0003240025107890 */ /* 0x000fe4000fffe010 */
[----:B------:R-:W-:Y:S01]  /*0cd0*/  UIADD3 UR11, UPT, UPT, UR19, UR28, URZ ;  /* 0x0000001c130b7290 */ /* 0x000fe2000fffe0ff */
[----:B------:R3:W-:Y:S01]  /*0ce0*/  UTMALDG.2D.2CTA [UR24], [UR50], desc[URZ] ;  /* 0x0000ff18320075b4 */ /* 0x0007e20008209000 */
[----:B------:R-:W-:-:S02]  /*0cf0*/  UIADD3 UR8, UPT, UPT, UR37, 0x33800, UR8 ;  /* 0x0003380025087890 */ /* 0x000fc4000fffe008 */
[----:B------:R-:W-:Y:S02]  /*0d00*/  @!UP0 USHF.L.U32 UR35, UR41, 0x1f, URZ ;  /* 0x0000001f29238899 */ /* 0x000fe400080006ff */
[----:B------:R-:W-:Y:S01]  /*0d10*/  @!UP0 ULEA UR36, UR40, UR37, 0x3 ;  /* 0x0000002528248291 */ /* 0x000fe2000f8e18ff */
[----:B------:R-:W-:Y:S01]  /*0d20*/  UMOV UR5, UR25 ;  /* 0x0000001900057c82 */ /* 0x000fe20008000000 */
[----:B------:R-:W-:Y:S01]  /*0d30*/  UMOV UR6, UR26 ;  /* 0x0000001a00067c82 */ /* 0x000fe20008000000 */
[----:B------:R-:W-:Y:S01]  /*0d40*/  UMOV UR17, UR25 ;  /* 0x0000001900117c82 */ /* 0x000fe20008000000 */
[----:B-12---:R-:W-:Y:S01]  /*0d50*/  IMAD.U32 R0, RZ, RZ, UR35 ;  /* 0x00000023ff007e24 */ /* 0x006fe2000f8e00ff */
[----:B------:R-:W-:Y:S01]  /*0d60*/  UMOV UR34, 0x30000 ;  /* 0x0003000000227882 */ /* 0x000fe20000000000 */
[----:B------:R-:W-:Y:S01]  /*0d70*/  UMOV UR9, UR25 ;  /* 0x0000001900097c82 */ /* 0x000fe20008000000 */
[----:B------:R3:W-:Y:S01]  /*0d80*/  UTMALDG.2D.2CTA [UR4], [UR48], desc[URZ] ;  /* 0x0000ff04300075b4 */ /* 0x0007e20008209000 */
[----:B------:R-:W-:-:S04]  /*0d90*/  UIADD3 UR38, UPT, UPT, UR38, 0x1, URZ ;  /* 0x0000000126267890 */ /* 0x000fc8000fffe0ff */
[----:B------:R-:W-:Y:S01]  /*0da0*/  UISETP.NE.AND UP0, UPT, UR38, 0x20, UPT ;  /* 0x000000202600788c */ /* 0x000fe2000bf05270 */
[----:B------:R3:W-:Y:S01]  /*0db0*/  UTMALDG.3D.2CTA [UR16], [UR46], desc[URZ] ;  /* 0x0000ff102e0075b4 */ /* 0x0007e20008211000 */
[----:B------:R3:W-:Y:S01]  /*0dc0*/  UTMALDG.3D.MULTICAST.2CTA [UR8], [UR44], UR34, desc[URZ] ;  /* 0x0000ff082c0073b4 */ /* 0x0007e20008211822 */
[----:B------:R3:W1:Y:S06]  /*0dd0*/  @!P0 SYNCS.PHASECHK.TRANS64.TRYWAIT P1, [UR36+0x28], R0 ;  /* 0x00002800ff0085a7 */ /* 0x00066c0008021124 */
[----:B------:R-:W-:Y:S05]  /*0de0*/  BRA.U UP0, `(.L_x_12) ;  /* 0xfffffffd00487547 */ /* 0x000fea000b83ffff */
[----:B---3--:R-:W2:Y:S01]  /*0df0*/  LDCU.64 UR4, c[0x0][0x6c0] ;  /* 0x0000d800ff0477ac */ /* 0x008ea20008000a00 */
[----:B------:R-:W-:-:S04]  /*0e00*/  UIADD3 UR42, UPT, UPT, UR39, UR42, URZ ;  /* 0x0000002a272a7290 */ /* 0x000fc8000fffe0ff */
[----:B------:R-:W-:Y:S02]  /*0e10*/  UISETP.GE.AND UP0, UPT, UR42, 0x200, UPT ;  /* 0x000002002a00788c */ /* 0x000fe4000bf06270 */
[----:B--2---:R-:W-:Y:S01]  /*0e20*/  UIMAD.WIDE.U32 UR6, UR42, UR5, URZ ;  /* 0x000000052a0672a5 */ /* 0x004fe2000f8e00ff */
[----:B------:R-:W2:Y:S03]  /*0e30*/  LDCU UR5, c[0x0][0x6d0] ;  /* 0x0000da00ff0577ac */ /* 0x000ea60008000800 */
[----:B------:R-:W-:-:S04]  /*0e40*/  UIADD3 UR6, UPT, UPT, UR42, -UR7, URZ ;  /* 0x800000072a067290 */ /* 0x000fc8000fffe0ff */
[----:B------:R-:W-:-:S04]  /*0e50*/  USHF.R.U32.HI UR6, URZ, UR23, UR6 ;  /* 0x00000017ff067299 */ /* 0x000fc80008011606 */
[----:B------:R-:W-:-:S04]  /*0e60*/  UIADD3 UR7, UPT, UPT, UR7, UR6, URZ ;  /* 0x0000000607077290 */ /* 0x000fc8000fffe0ff */
[----:B------:R-:W-:-:S04]  /*0e70*/  USHF.R.U32.HI UR7, URZ, UR22, UR7 ;  /* 0x00000016ff077299 */ /* 0x000fc80008011607 */
[----:B------:R-:W-:-:S04]  /*0e80*/  UIADD3 UR7, UPT, UPT, -UR7, URZ, URZ ;  /* 0x000000ff07077290 */ /* 0x000fc8000fffe1ff */
[----:B------:R-:W-:-:S04]  /*0e90*/  UIMAD UR7, UR4, UR7, UR42 ;  /* 0x00000007040772a4 */ /* 0x000fc8000f8e022a */
[----:B--2---:R-:W-:Y:S01]  /*0ea0*/  UIMAD.WIDE.U32 UR8, UR7, UR5, URZ ;  /* 0x00000005070872a5 */ /* 0x004fe2000f8e00ff */
[----:B------:R-:W2:Y:S03]  /*0eb0*/  LDCU.64 UR4, c[0x0][0x6d8] ;  /* 0x0000db00ff0477ac */ /* 0x000ea60008000a00 */
[----:B------:R-:W-:-:S04]  /*0ec0*/  UIADD3 UR6, UPT, UPT, UR7, -UR9, URZ ;  /* 0x8000000907067290 */ /* 0x000fc8000fffe0ff */
[----:B------:R-:W-:-:S04]  /*0ed0*/  USHF.R.U32.HI UR6, URZ, UR21, UR6 ;  /* 0x00000015ff067299 */ /* 0x000fc80008011606 */
[----:B------:R-:W-:-:S04]  /*0ee0*/  UIADD3 UR6, UPT, UPT, UR9, UR6, URZ ;  /* 0x0000000609067290 */ /* 0x000fc8000fffe0ff */
[----:B------:R-:W-:-:S04]  /*0ef0*/  USHF.R.U32.HI UR12, URZ, UR15, UR6 ;  /* 0x0000000fff0c7299 */ /* 0x000fc80008011606 */
[----:B--2---:R-:W-:Y:S01]  /*0f00*/  UIMAD.WIDE.U32 UR8, UR12, UR5, URZ ;  /* 0x000000050c0872a5 */ /* 0x004fe2000f8e00ff */
[----:B------:R-:W2:Y:S03]  /*0f10*/  LDCU UR5, c[0x0][0x6cc] ;  /* 0x0000d980ff0577ac */ /* 0x000ea60008000800 */
[----:B------:R-:W-:Y:S02]  /*0f20*/  UIADD3 UR6, UPT, UPT, UR12, -UR9, URZ ;  /* 0x800000090c067290 */ /* 0x000fe4000fffe0ff */
[----:B------:R-:W-:Y:S02]  /*0f30*/  UIADD3 UR8, UPT, UPT, -UR12, URZ, URZ ;  /* 0x000000ff0c087290 */ /* 0x000fe4000fffe1ff */
[----:B------:R-:W-:-:S04]  /*0f40*/  USHF.R.U32.HI UR6, URZ, UR14, UR6 ;  /* 0x0000000eff067299 */ /* 0x000fc80008011606 */
[----:B------:R-:W-:-:S04]  /*0f50*/  UIADD3 UR6, UPT, UPT, UR9, UR6, URZ ;  /* 0x0000000609067290 */ /* 0x000fc8000fffe0ff */
[----:B------:R-:W-:Y:S02]  /*0f60*/  USHF.R.U32.HI UR6, URZ, UR13, UR6 ;  /* 0x0000000dff067299 */ /* 0x000fe40008011606 */
[----:B--2---:R-:W-:Y:S02]  /*0f70*/  UIMAD UR5, UR5, UR8, UR7 ;  /* 0x00000008050572a4 */ /* 0x004fe4000f8e0207 */
[----:B------:R-:W-:-:S04]  /*0f80*/  UIADD3 UR6, UPT, UPT, -UR6, URZ, URZ ;  /* 0x000000ff06067290 */ /* 0x000fc8000fffe1ff */
[----:B------:R-:W-:Y:S01]  /*0f90*/  UIMAD UR12, UR4, UR6, UR12 ;  /* 0x00000006040c72a4 */ /* 0x000fe2000f8e020c */
[----:B------:R-:W-:Y:S11]  /*0fa0*/  BRA.U !UP0, `(.L_x_13) ;  /* 0xfffffff908607547 */ /* 0x000ff6000b83ffff */
.L_x_8:
[----:B------:R-:W-:Y:S01]  /*0fb0*/  UIADD3 UR5, UPT, UPT, UR40, 0x2, URZ ;  /* 0x0000000228057890 */ /* 0x000fe2000fffe0ff */
[----:B------:R-:W5:Y:S01]  /*0fc0*/  S2UR UR12, SR_CgaCtaId ;  /* 0x00000000000c79c3 */ /* 0x000f620000008800 */
[----:B------:R-:W-:-:S04]  /*0fd0*/  UISETP.NE.AND UP0, UPT, UR40, 0x4, UPT ;  /* 0x000000042800788c */ /* 0x000fc8000bf05270 */
[----:B------:R-:W-:-:S04]  /*0fe0*/  USEL UR5, UR5, 0x1, UP0 ;  /* 0x0000000105057887 */ /* 0x000fc80008000000 */
[----:B------:R-:W-:Y:S02]  /*0ff0*/  UIADD3 UR4, UPT, UPT, UR5, 0x1, URZ ;  /* 0x0000000105047890 */ /* 0x000fe4000fffe0ff */
[----:B------:R-:W-:-:S04]  /*1000*/  UISETP.NE.AND UP1, UPT, UR5, 0x5, UPT ;  /* 0x000000050500788c */ /* 0x000fc8000bf25270 */
[----:B------:R-:W-:Y:S02]  /*1010*/  USEL UR4, UR4, 0x1, UP1 ;  /* 0x0000000104047887 */ /* 0x000fe40008800000 */
[----:B------:R-:W-:Y:S02]  /*1020*/  UISETP.EQ.XOR UP1, UPT, UR40, 0x4, !UP1 ;  /* 0x000000042800788c */ /* 0x000fe4000cf22a70 */
[----:B------:R-:W-:Y:S02]  /*1030*/  UIADD3 UR6, UPT, UPT, UR4, 0x1, URZ ;  /* 0x0000000104067890 */ /* 0x000fe4000fffe0ff */
[----:B------:R-:W-:Y:S02]  /*1040*/  UISETP.NE.AND UP0, UPT, UR4, 0x5, UPT ;  /* 0x000000050400788c */ /* 0x000fe4000bf05270 */
[----:B------:R-:W-:Y:S02]  /*1050*/  UISETP.EQ.XOR UP1, UPT, UR4, 0x5, UP1 ;  /* 0x000000050400788c */ /* 0x000fe40008f22a70 */
[----:B------:R-:W-:Y:S01]  /*1060*/  USEL UR6, UR6, 0x1, UP0 ;  /* 0x0000000106067887 */ /* 0x000fe20008000000 */
[----:B------:R-:W-:-:S03]  /*1070*/  UMOV UR4, 0x400 ;  /* 0x0000040000047882 */ /* 0x000fc60000000000 */
[----:B------:R-:W-:Y:S02]  /*1080*/  UISETP.EQ.XOR UP1, UPT, UR6, 0x5, UP1 ;  /* 0x000000050600788c */ /* 0x000fe40008f22a70 */
[----:B------:R-:W-:Y:S02]  /*1090*/  UISETP.NE.AND UP0, UPT, UR6, 0x5, UPT ;  /* 0x000000050600788c */ /* 0x000fe4000bf05270 */
[----:B------:R-:W-:Y:S02]  /*10a0*/  USEL UR5, URZ, 0x1, !UP1 ;  /* 0x00000001ff057887 */ /* 0x000fe4000c800000 */
[----:B-----5:R-:W-:Y:S02]  /*10b0*/  ULEA UR4, UR12, UR4, 0x18 ;  /* 0x000000040c047291 */ /* 0x020fe4000f8ec0ff */
[----:B------:R-:W-:Y:S02]  /*10c0*/  ULOP3.LUT UR5, UR41, UR5, URZ, 0x3c, !UPT ;  /* 0x0000000529057292 */ /* 0x000fe4000f8e3cff */
[----:B------:R-:W-:-:S02]  /*10d0*/  USEL UR6, UR6, URZ, UP0 ;  /* 0x000000ff06067287 */ /* 0x000fc40008000000 */
[----:B------:R-:W-:Y:S02]  /*10e0*/  USHF.L.U32 UR5, UR5, 0x1f, URZ ;  /* 0x0000001f05057899 */ /* 0x000fe400080006ff */
[----:B------:R-:W-:Y:S02]  /*10f0*/  ULEA UR4, UR6, UR4, 0x3 ;  /* 0x0000000406047291 */ /* 0x000fe4000f8e18ff */
[----:B------:R-:W-:Y:S02]  /*1100*/  UISETP.NE.AND UP0, UPT, UR32, URZ, UPT ;  /* 0x000000ff2000728c */ /* 0x000fe4000bf05270 */
[----:B------:R-:W-:-:S05]  /*1110*/  MOV R0, UR5 ;  /* 0x0000000500007c02 */ /* 0x000fca0008000f00 */
[----:B------:R-:W5:Y:S02]  /*1120*/  SYNCS.PHASECHK.TRANS64.TRYWAIT P0, [UR4+0x28], R0 ;  /* 0x00002800ff0075a7 */ /* 0x000f640008001104 */
[----:B-----5:R-:W-:Y:S05]  /*1130*/  @!P0 BRA `(.L_x_14) ;  /* 0x00000038006c8947 */ /* 0x020fea0003800000 */
.L_x_56:
[----:B------:R-:W-:Y:S05]  /*1140*/  BRA.U UP0, `(.L_x_7) ;  /* 0x00000001000c7547 */ /* 0x000fea000b800000 */
[----:B------:R-:W-:-:S13]  /*1150*/  ELECT P0, URZ, PT ;  /* 0x0000000000ff782f */ /* 0x000fda0003800000 */
[----:B-----5:R-:W-:-:S04]  /*1160*/  @P0 MOV R0, 0xd000 ;  /* 0x0000d00000000802 */ /* 0x020fc80000000f00 */
[----:B------:R5:W-:Y:S03]  /*1170*/  @P0 SYNCS.ARRIVE.TRANS64 RZ, [UR4], R0 ;  /* 0x00000000ffff09a7 */ /* 0x000be60008000004 */
.L_x_7:
[----:B------:R-:W-:-:S09]  /*1180*/  UISETP.NE.AND UP0, UPT, UR33, 0x4, UPT ;  /* 0x000000042100788c */ /* 0x000fd2000bf05270 */
[----:B------:R-:W-:Y:S05]  /*1190*/  BRA.U UP0, `(.L_x_15) ;  /* 0x0000000900f47547 */ /* 0x000fea000b800000 */
[----:B------:R-:W5:Y:S01]  /*11a0*/  S2UR UR27, SR_CTAID.Z ;  /* 0x00000000001b79c3 */ /* 0x000f620000002700 */
[----:B------:R-:W-:Y:S01]  /*11b0*/  NOP ;  /* 0x0000000000007918 */ /* 0x000fe20000000000 */
[----:B------:R-:W-:Y:S01]  /*11c0*/  HFMA2 R6, -RZ, RZ, 0, 5.9604644775390625e-08 ;  /* 0x00000001ff067431 */ /* 0x000fe200000001ff */
[----:B------:R-:W-:Y:S01]  /*11d0*/  MOV R5, 0x1 ;  /* 0x0000000100057802 */ /* 0x000fe20000000f00 */
[----:B------:R-:W-:Y:S02]  /*11e0*/  UMOV UR4, 0x400 ;  /* 0x0000040000047882 */ /* 0x000fe40000000000 */
[----:B------:R-:W-:Y:S02]  /*11f0*/  ULEA UR12, UR12, UR4, 0x18 ;  /* 0x000000040c0c7291 */ /* 0x000fe4000f8ec0ff */
[----:B-----5:R-:W-:Y:S01]  /*1200*/  UISETP.GT.U32.AND UP0, UPT, UR27, 0x1ff, UPT ;  /* 0x000001ff1b00788c */ /* 0x020fe2000bf04070 */
[----:B------:R-:W-:Y:S08]  /*1210*/  BAR.SYNC.DEFER_BLOCKING 0x2, 0xa0 ;  /* 0x0082800000007b1d */ /* 0x000ff00000010000 */
[----:B------:R-:W-:Y:S05]  /*1220*/  BRA.U UP0, `(.L_x_16) ;  /* 0x00000009007c7547 */ /* 0x000fea000b800000 */
[----:B------:R-:W5:Y:S01]  /*1230*/  LDS R0, [UR12+0x78] ;  /* 0x0000780cff007984 */ /* 0x000f620008000800 */
[----:B------:R-:W4:Y:S01]  /*1240*/  LDCU UR6, c[0x0][0x374] ;  /* 0x00006e80ff0677ac */ /* 0x000f220008000800 */
[----:B------:R-:W-:Y:S01]  /*1250*/  MOV R5, 0x1 ;  /* 0x0000000100057802 */ /* 0x000fe20000000f00 */
[----:B------:R-:W4:Y:S01]  /*1260*/  LDCU UR16, c[0x0][0x370] ;  /* 0x00006e00ff1077ac */ /* 0x000f220008000800 */
[----:B------:R-:W3:Y:S01]  /*1270*/  LDCU UR40, c[0x0][0x378] ;  /* 0x00006f00ff2877ac */ /* 0x000ee20008000800 */
[----:B------:R-:W-:Y:S01]  /*1280*/  ULOP3.LUT UR4, UR28, 0x1, URZ, 0x3c, !UPT ;  /* 0x000000011c047892 */ /* 0x000fe2000f8e3cff */
[----:B------:R-:W-:Y:S01]  /*1290*/  UMOV UR34, 0x1 ;  /* 0x0000000100227882 */ /* 0x000fe20000000000 */
[----:B------:R-:W-:Y:S02]  /*12a0*/  UMOV UR42, 0x10a02000 ;  /* 0x10a02000002a7882 */ /* 0x000fe40000000000 */
[----:B------:R-:W-:Y:S02]  /*12b0*/  USHF.L.U32 UR4, UR34, UR4, URZ ;  /* 0x0000000422047299 */ /* 0x000fe400080006ff */
[----:B------:R-:W-:-:S02]  /*12c0*/  USHF.L.U32 UR34, UR34, UR28, URZ ;  /* 0x0000001c22227299 */ /* 0x000fc400080006ff */
[----:B------:R-:W-:Y:S02]  /*12d0*/  USEL UR5, URZ, 0x4000, UP6 ;  /* 0x00004000ff057887 */ /* 0x000fe4000b000000 */
[----:B----4-:R-:W-:Y:S02]  /*12e0*/  UIMAD UR16, UR6, UR16, URZ ;  /* 0x00000010061072a4 */ /* 0x010fe4000f8e02ff */
[----:B------:R-:W-:Y:S02]  /*12f0*/  USEL UR42, UR42, 0x10a00000, !UP5 ;  /* 0x10a000002a2a7887 */ /* 0x000fe4000e800000 */
[----:B------:R-:W-:Y:S02]  /*1300*/  ULOP3.LUT UR34, UR4, 0xffff, UR34, 0xc8, !UPT ;  /* 0x0000ffff04227892 */ /* 0x000fe4000f8ec822 */
[----:B------:R-:W-:Y:S02]  /*1310*/  UIADD3 UR42, UPT, UPT, UR5, UR42, URZ ;  /* 0x0000002a052a7290 */ /* 0x000fe4000fffe0ff */
[----:B---3--:R-:W-:-:S02]  /*1320*/  UIMAD UR40, UR16, UR40, URZ ;  /* 0x00000028102872a4 */ /* 0x008fc4000f8e02ff */
[----:B------:R-:W-:Y:S02]  /*1330*/  UIADD3 UR19, UPT, UPT, UR12, 0x33800, URZ ;  /* 0x000338000c137890 */ /* 0x000fe4000fffe0ff */
[----:B------:R-:W-:Y:S02]  /*1340*/  UIADD3 UR20, UPT, UPT, UR12, 0x32400, URZ ;  /* 0x000324000c147890 */ /* 0x000fe4000fffe0ff */
[----:B------:R-:W-:Y:S02]  /*1350*/  UIADD3 UR24, UPT, UPT, UR12, 0x14400, URZ ;  /* 0x000144000c187890 */ /* 0x000fe4000fffe0ff */
[----:B------:R-:W-:Y:S01]  /*1360*/  UIADD3 UR25, UPT, UPT, UR12, 0x28400, URZ ;  /* 0x000284000c197890 */ /* 0x000fe2000fffe0ff */
[----:B-----5:R-:W-:Y:S01]  /*1370*/  R2UR UR41, R0 ;  /* 0x00000000002972ca */ /* 0x020fe200000e0000 */
[----:B------:R-:W-:Y:S02]  /*1380*/  USHF.R.U32.HI UR19, URZ, 0x4, UR19 ;  /* 0x00000004ff137899 */ /* 0x000fe40008011613 */
[----:B------:R-:W-:-:S02]  /*1390*/  USHF.R.U32.HI UR20, URZ, 0x4, UR20 ;  /* 0x00000004ff147899 */ /* 0x000fc40008011614 */
[----:B------:R-:W-:Y:S02]  /*13a0*/  USHF.R.U32.HI UR24, URZ, 0x4, UR24 ;  /* 0x00000004ff187899 */ /* 0x000fe40008011618 */
[----:B------:R-:W-:Y:S02]  /*13b0*/  USHF.R.U32.HI UR25, URZ, 0x4, UR25 ;  /* 0x00000004ff197899 */ /* 0x000fe40008011619 */
[----:B------:R-:W-:Y:S02]  /*13c0*/  ULOP3.LUT UR19, UR19, 0x3fc0, URZ, 0xc0, !UPT ;  /* 0x00003fc013137892 */ /* 0x000fe4000f8ec0ff */
[----:B------:R-:W-:Y:S02]  /*13d0*/  ULOP3.LUT UR20, UR20, 0x3fc0, URZ, 0xc0, !UPT ;  /* 0x00003fc014147892 */ /* 0x000fe4000f8ec0ff */
[----:B------:R-:W-:Y:S02]  /*13e0*/  UIADD3 UR10, UPT, UPT, UR41, 0x100, URZ ;  /* 0x00000100290a7890 */ /* 0x000fe4000fffe0ff */
[----:B------:R-:W-:-:S02]  /*13f0*/  UIADD3 UR8, UPT, UPT, UR41, 0x104, URZ ;  /* 0x0000010429087890 */ /* 0x000fc4000fffe0ff */
[----:B------:R-:W-:Y:S02]  /*1400*/  UIADD3 UR6, UPT, UPT, UR41, -0x7fffff00, URZ ;  /* 0x8000010029067890 */ /* 0x000fe4000fffe0ff */
[----:B------:R-:W-:Y:S02]  /*1410*/  UIADD3 UR4, UPT, UPT, UR41, -0x7ffffefc, URZ ;  /* 0x8000010429047890 */ /* 0x000fe4000fffe0ff */
[----:B------:R-:W-:Y:S02]  /*1420*/  UIADD3 UR11, UPT, UPT, UR41, 0x108, URZ ;  /* 0x00000108290b7890 */ /* 0x000fe4000fffe0ff */
[----:B------:R-:W-:Y:S02]  /*1430*/  UIADD3 UR9, UPT, UPT, UR41, 0x10c, URZ ;  /* 0x0000010c29097890 */ /* 0x000fe4000fffe0ff */
[----:B------:R-:W-:Y:S02]  /*1440*/  UIADD3 UR7, UPT, UPT, UR41, -0x7ffffef8, URZ ;  /* 0x8000010829077890 */ /* 0x000fe4000fffe0ff */
[----:B------:R-:W-:-:S02]  /*1450*/  USHF.R.U32.HI UR26, URZ, 0x1, UR10 ;  /* 0x00000001ff1a7899 */ /* 0x000fc4000801160a */
[----:B------:R-:W-:Y:S02]  /*1460*/  USHF.R.U32.HI UR18, URZ, 0x1, UR6 ;  /* 0x00000001ff127899 */ /* 0x000fe40008011606 */
[----:B------:R-:W-:Y:S02]  /*1470*/  USHF.R.U32.HI UR17, URZ, 0x1, UR8 ;  /* 0x00000001ff117899 */ /* 0x000fe40008011608 */
[----:B------:R-:W-:Y:S02]  /*1480*/  UIADD3 UR5, UPT, UPT, UR41, -0x7ffffef4, URZ ;  /* 0x8000010c29057890 */ /* 0x000fe4000fffe0ff */
[----:B------:R-:W-:Y:S02]  /*1490*/  USHF.R.U32.HI UR16, URZ, 0x1, UR4 ;  /* 0x00000001ff107899 */ /* 0x000fe40008011604 */
[----:B------:R-:W-:Y:S02]  /*14a0*/  USHF.R.U32.HI UR60, URZ, 0x1a, UR11 ;  /* 0x0000001aff3c7899 */ /* 0x000fe4000801160b */
[----:B------:R-:W-:-:S02]  /*14b0*/  USHF.R.U32.HI UR54, URZ, 0x1a, UR7 ;  /* 0x0000001aff367899 */ /* 0x000fc40008011607 */
[----:B------:R-:W-:Y:S02]  /*14c0*/  USHF.R.U32.HI UR48, URZ, 0x1a, UR9 ;  /* 0x0000001aff307899 */ /* 0x000fe40008011609 */
[----:B------:R-:W-:Y:S02]  /*14d0*/  ULOP3.LUT UR26, UR26, 0x60000000, URZ, 0xc0, !UPT ;  /* 0x600000001a1a7892 */ /* 0x000fe4000f8ec0ff */
[----:B------:R-:W-:Y:S02]  /*14e0*/  ULOP3.LUT UR18, UR18, 0x60000000, URZ, 0xc0, !UPT ;  /* 0x6000000012127892 */ /* 0x000fe4000f8ec0ff */
[----:B------:R-:W-:Y:S02]  /*14f0*/  ULOP3.LUT UR17, UR17, 0x60000000, URZ, 0xc0, !UPT ;  /* 0x6000000011117892 */ /* 0x000fe4000f8ec0ff */
[----:B------:R-:W-:Y:S02]  /*1500*/  USHF.R.U32.HI UR43, URZ, 0x1a, UR5 ;  /* 0x0000001aff2b7899 */ /* 0x000fe40008011605 */
[----:B------:R-:W-:-:S02]  /*1510*/  ULOP3.LUT UR16, UR16, 0x60000000, URZ, 0xc0, !UPT ;  /* 0x6000000010107892 */ /* 0x000fc4000f8ec0ff */
[----:B------:R-:W-:Y:S02]  /*1520*/  ULOP3.LUT UR60, UR26, 0x30, UR60, 0xf8, !UPT ;  /* 0x000000301a3c7892 */ /* 0x000fe4000f8ef83c */
[----:B------:R-:W-:Y:S02]  /*1530*/  ULOP3.LUT UR54, UR18, 0x30, UR54, 0xf8, !UPT ;  /* 0x0000003012367892 */ /* 0x000fe4000f8ef836 */
[----:B------:R-:W-:Y:S02]  /*1540*/  ULOP3.LUT UR48, UR17, 0x30, UR48, 0xf8, !UPT ;  /* 0x0000003011307892 */ /* 0x000fe4000f8ef830 */
[----:B------:R-:W-:Y:S02]  /*1550*/  ULOP3.LUT UR43, UR16, 0x30, UR43, 0xf8, !UPT ;  /* 0x00000030102b7892 */ /* 0x000fe4000f8ef82b */
[----:B------:R-:W-:Y:S02]  /*1560*/  ULOP3.LUT UR24, UR24, 0x3fc0, URZ, 0xc0, !UPT ;  /* 0x00003fc018187892 */ /* 0x000fe4000f8ec0ff */
[----:B------:R-:W-:-:S02]  /*1570*/  ULOP3.LUT UR25, UR25, 0x3fc0, URZ, 0xc0, !UPT ;  /* 0x00003fc019197892 */ /* 0x000fc4000f8ec0ff */
[----:B------:R-:W-:Y:S02]  /*1580*/  ULEA.HI UR40, UR40, UR40, URZ, 0x1 ;  /* 0x0000002828287291 */ /* 0x000fe4000f8f08ff */
[----:B------:R-:W-:Y:S02]  /*1590*/  ULOP3.LUT UR61, UR60, UR42, URZ, 0xfc, !UPT ;  /* 0x0000002a3c3d7292 */ /* 0x000fe4000f8efcff */
[----:B------:R-:W-:Y:S02]  /*15a0*/  ULOP3.LUT UR55, UR54, UR42, URZ, 0xfc, !UPT ;  /* 0x0000002a36377292 */ /* 0x000fe4000f8efcff */
[----:B------:R-:W-:Y:S02]  /*15b0*/  ULOP3.LUT UR49, UR48, UR42, URZ, 0xfc, !UPT ;  /* 0x0000002a30317292 */ /* 0x000fe4000f8efcff */
[----:B------:R-:W-:Y:S02]  /*15c0*/  ULOP3.LUT UR43, UR43, UR42, URZ, 0xfc, !UPT ;  /* 0x0000002a2b2b7292 */ /* 0x000fe4000f8efcff */
[----:B------:R-:W-:-:S02]  /*15d0*/  UISETP.NE.AND UP0, UPT, UR32, URZ, UPT ;  /* 0x000000ff2000728c */ /* 0x000fc4000bf05270 */
[----:B------:R-:W-:Y:S02]  /*15e0*/  ULOP3.LUT UR19, UR19, 0x10000, URZ, 0xfc, !UPT ;  /* 0x0001000013137892 */ /* 0x000fe4000f8efcff */
[----:B------:R-:W-:Y:S02]  /*15f0*/  ULOP3.LUT UR20, UR20, 0x10000, URZ, 0xfc, !UPT ;  /* 0x0001000014147892 */ /* 0x000fe4000f8efcff */
[----:B------:R-:W-:Y:S02]  /*1600*/  ULOP3.LUT UR24, UR24, 0x10000, URZ, 0xfc, !UPT ;  /* 0x0001000018187892 */ /* 0x000fe4000f8efcff */
[----:B------:R-:W-:Y:S02]  /*1610*/  ULOP3.LUT UR25, UR25, 0x10000, URZ, 0xfc, !UPT ;  /* 0x0001000019197892 */ /* 0x000fe4000f8efcff */
[----:B------:R-:W-:Y:S02]  /*1620*/  USHF.R.S32.HI UR40, URZ, 0x1, UR40 ;  /* 0x00000001ff287899 */ /* 0x000fe40008011428 */
[----:B------:R-:W-:Y:S01]  /*1630*/  UISETP.NE.AND UP1, UPT, UR32, URZ, UPT ;  /* 0x000000ff2000728c */ /* 0x000fe2000bf25270 */
[----:B------:R-:W-:Y:S01]  /*1640*/  UMOV UR39, URZ ;  /* 0x000000ff00277c82 */ /* 0x000fe20008000000 */
[----:B------:R-:W-:Y:S01]  /*1650*/  UMOV UR38, URZ ;  /* 0x000000ff00267c82 */ /* 0x000fe20008000000 */
[----:B------:R-:W-:Y:S01]  /*1660*/  UMOV UR37, URZ ;  /* 0x000000ff00257c82 */ /* 0x000fe20008000000 */
[----:B------:R-:W-:Y:S01]  /*1670*/  UMOV UR60, URZ ;  /* 0x000000ff003c7c82 */ /* 0x000fe20008000000 */
[----:B------:R-:W-:Y:S01]  /*1680*/  UMOV UR54, URZ ;  /* 0x000000ff00367c82 */ /* 0x000fe20008000000 */
[----:B------:R-:W-:Y:S01]  /*1690*/  UMOV UR48, URZ ;  /* 0x000000ff00307c82 */ /* 0x000fe20008000000 */
[----:B------:R-:W-:-:S05]  /*16a0*/  UMOV UR42, URZ ;  /* 0x000000ff002a7c82 */ /* 0x000fca0008000000 */
.L_x_24:
[----:B-1---5:R-:W-:Y:S01]  /*16b0*/  PLOP3.LUT P1, PT, PT, PT, PT, 0x80, 0x8 ;  /* 0x000000000008781c */ /* 0x022fe20003f2f070 */
[----:B---3--:R-:W-:Y:S02]  /*16c0*/  ULEA UR18, UR39, UR41, 0x7 ;  /* 0x0000002927127291 */ /* 0x008fe4000f8e38ff */
[----:B------:R-:W-:Y:S02]  /*16d0*/  UIADD3 UR27, UPT, UPT, UR40, UR27, URZ ;  /* 0x0000001b281b7290 */ /* 0x000fe4000fffe0ff */
[----:B------:R-:W-:Y:S02]  /*16e0*/  UPLOP3.LUT UP4, UPT, UPT, UPT, UPT, 0x40, 0x4 ;  /* 0x000000000004789c */ /* 0x000fe40003f8e870 */
[----:B------:R-:W-:Y:S01]  /*16f0*/  ULEA UR17, UR39, UR12, 0x3 ;  /* 0x0000000c27117291 */ /* 0x000fe2000f8e18ff */
[----:B----4-:R-:W-:Y:S11]  /*1700*/  BRA.U UP0, `(.L_x_17) ;  /* 0x00000001001c7547 */ /* 0x010ff6000b800000 */
[----:B------:R-:W-:Y:S01]  /*1710*/  USHF.L.U32 UR16, UR38, 0x1f, URZ ;  /* 0x0000001f26107899 */ /* 0x000fe200080006ff */
[----:B------:R-:W-:Y:S01]  /*1720*/  SHF.L.U32 R2, R5, 0x1f, RZ ;  /* 0x0000001f05027819 */ /* 0x000fe200000006ff */
[----:B------:R-:W-:-:S04]  /*1730*/  ULEA UR26, UR37, UR12, 0x3 ;  /* 0x0000000c251a7291 */ /* 0x000fc8000f8e18ff */
[----:B------:R-:W-:-:S05]  /*1740*/  MOV R0, UR16 ;  /* 0x0000001000007c02 */ /* 0x000fca0008000f00 */
[----:B------:R1:W3:Y:S01]  /*1750*/  SYNCS.PHASECHK.TRANS64.TRYWAIT P1, [UR26], R0 ;  /* 0x00000000ff0075a7 */ /* 0x0002e2000802111a */
[----:B------:R-:W4:Y:S02]  /*1760*/  SYNCS.PHASECHK.TRANS64.TRYWAIT P0, [UR17+0x60], R2 ;  /* 0x00006002ff0075a7 */ /* 0x000f240008001111 */
[----:B-1-34-:R-:W-:Y:S05]  /*1770*/  @!P0 BRA `(.L_x_18) ;  /* 0x0000003000fc8947 */ /* 0x01afea0003800000 */
.L_x_17:
[----:B------:R-:W-:-:S05]  /*1780*/  UMOV UR36, URZ ;  /* 0x000000ff00247c82 */ /* 0x000fca0008000000 */
.L_x_22:
[----:B---345:R-:W-:Y:S05]  /*1790*/  BRA.U UP0, `(.L_x_19) ;  /* 0x0000000100a87547 */ /* 0x038fea000b800000 */
[----:B------:R-:W-:Y:S02]  /*17a0*/  ULEA UR72, UR37, UR20, 0x6 ;  /* 0x0000001425487291 */ /* 0x000fe4000f8e30ff */
[----:B------:R-:W-:Y:S02]  /*17b0*/  ULEA UR68, UR37, UR19, 0x6 ;  /* 0x0000001325447291 */ /* 0x000fe4000f8e30ff */
[----:B------:R-:W-:Y:S02]  /*17c0*/  ULEA UR64, UR37, UR25, 0x9 ;  /* 0x0000001925407291 */ /* 0x000fe4000f8e48ff */
[----:B------:R-:W-:Y:S02]  /*17d0*/  ULEA UR62, UR37, UR24, 0xa ;  /* 0x00000018253e7291 */ /* 0x000fe4000f8e50ff */
[----:B------:R-:W-:Y:S02]  /*17e0*/  ULEA UR16, UR37, UR12, 0x3 ;  /* 0x0000000c25107291 */ /* 0x000fe4000f8e18ff */
[----:B------:R-:W-:Y:S02]  /*17f0*/  UIADD3 UR70, UPT, UPT, UR72, 0x20, URZ ;  /* 0x0000002048467890 */ /* 0x000fe4000fffe0ff */
[----:B------:R-:W-:Y:S02]  /*1800*/  UIADD3 UR66, UPT, UPT, UR68, 0x20, URZ ;  /* 0x0000002044427890 */ /* 0x000fe4000fffe0ff */
[----:B------:R-:W-:Y:S02]  /*1810*/  UIADD3 UR58, UPT, UPT, UR64, 0x2, URZ ;  /* 0x00000002403a7890 */ /* 0x000fe4000fffe0ff */
[----:B------:R-:W-:Y:S02]  /*1820*/  UIADD3 UR56, UPT, UPT, UR62, 0x2, URZ ;  /* 0x000000023e387890 */ /* 0x000fe4000fffe0ff */
[----:B------:R-:W-:Y:S02]  /*1830*/  UIADD3 UR52, UPT, UPT, UR64, 0x4, URZ ;  /* 0x0000000440347890 */ /* 0x000fe4000fffe0ff */
[----:B------:R-:W-:Y:S02]  /*1840*/  UIADD3 UR50, UPT, UPT, UR62, 0x4, URZ ;  /* 0x000000043e327890 */ /* 0x000fe4000fffe0ff */
[----:B------:R-:W-:Y:S02]  /*1850*/  UIADD3 UR46, UPT, UPT, UR64, 0x6, URZ ;  /* 0x00000006402e7890 */ /* 0x000fe4000fffe0ff */
[----:B------:R-:W-:Y:S02]  /*1860*/  UIADD3 UR44, UPT, UPT, UR62, 0x6, URZ ;  /* 0x000000063e2c7890 */ /* 0x000fe4000fffe0ff */
[----:B------:R-:W-:Y:S01]  /*1870*/  UIADD3 UR35, UPT, UPT, UR16, 0x28, URZ ;  /* 0x0000002810237890 */ /* 0x000fe2000fffe0ff */
[----:B------:R-:W-:Y:S01]  /*1880*/  UMOV UR73, 0x4008 ;  /* 0x0000400800497882 */ /* 0x000fe20000000000 */
        /* <DEDUP_REMOVED lines=11> */
[----:B------:R-:W-:Y:S05]  /*1940*/  @P1 BRA `(.L_x_20) ;  /* 0x0000000000101947 */ /* 0x000fea0003800000 */
[----:B------:R-:W-:Y:S06]  /*1950*/  USHF.L.U32 UR26, UR38, 0x1f, URZ ;  /* 0x0000001f261a7899 */ /* 0x000fec00080006ff */
[----:B-1----:R-:W-:Y:S04]  /*1960*/  MOV R0, UR26 ;  /* 0x0000001a00007c02 */ /* 0x002fe80008000f00 */
[----:B------:R-:W1:Y:S02]  /*1970*/  SYNCS.PHASECHK.TRANS64.TRYWAIT P0, [UR16], R0 ;  /* 0x00000000ff0075a7 */ /* 0x000e640008001110 */
[----:B-1----:R-:W-:Y:S05]  /*1980*/  @!P0 BRA `(.L_x_21) ;  /* 0x0000003000948947 */ /* 0x002fea0003800000 */
.L_x_20:
[----:B------:R3:W-:Y:S01]  /*1990*/  UTCCP.T.S.2CTA.4x32dp128bit tmem[UR41+0x100], gdesc[UR72] ;  /* 0x00010048290079e7 */ /* 0x0007e20009300000 */
[----:B------:R3:W-:Y:S01]  /*19a0*/  UTCCP.T.S.2CTA.4x32dp128bit tmem[UR41+0x104], gdesc[UR70] ;  /* 0x00010446290079e7 */ /* 0x0007e20009300000 */
[----:B------:R3:W-:Y:S01]  /*19b0*/  UTCCP.T.S.2CTA.4x32dp128bit tmem[UR41+0x108], gdesc[UR68] ;  /* 0x00010844290079e7 */ /* 0x0007e20009300000 */
[----:B------:R3:W-:Y:S01]  /*19c0*/  UTCCP.T.S.2CTA.4x32dp128bit tmem[UR41+0x10c], gdesc[UR66] ;  /* 0x00010c42290079e7 */ /* 0x0007e20009300000 */
[----:B------:R3:W-:Y:S01]  /*19d0*/  UTCQMMA.2CTA gdesc[UR62], gdesc[UR64], tmem[UR18], tmem[UR60], idesc[UR61], tmem[UR10], UP4 ;  /* 0x000a3c403e007dea */ /* 0x0007e2000a200312 */
[----:B------:R3:W-:Y:S01]  /*19e0*/  UTCQMMA.2CTA gdesc[UR56], gdesc[UR58], tmem[UR18], tmem[UR54], idesc[UR55], tmem[UR6], UPT ;  /* 0x0006363a38007dea */ /* 0x0007e2000ba00312 */
[----:B------:R3:W-:Y:S01]  /*19f0*/  UTCQMMA.2CTA gdesc[UR50], gdesc[UR52], tmem[UR18], tmem[UR48], idesc[UR49], tmem[UR8], UPT ;  /* 0x0008303432007dea */ /* 0x0007e2000ba00312 */
[----:B------:R-:W-:Y:S01]  /*1a00*/  UPLOP3.LUT UP4, UPT, UPT, UPT, UPT, 0x80, 0x8 ;  /* 0x000000000008789c */ /* 0x000fe20003f8f070 */
[----:B------:R3:W-:Y:S01]  /*1a10*/  UTCQMMA.2CTA gdesc[UR44], gdesc[UR46], tmem[UR18], tmem[UR42], idesc[UR43], tmem[UR4], UPT ;  /* 0x00042a2e2c007dea */ /* 0x0007e2000ba00312 */
[----:B------:R3:W-:Y:S01]  /*1a20*/  UTCBAR.2CTA.MULTICAST [UR35], URZ, UR34 ;  /* 0x000000ff230073e9 */ /* 0x0007e20008200822 */
[----:B------:R-:W-:Y:S02]  /*1a30*/  NOP ;  /* 0x0000000000007918 */ /* 0x000fe40000000000 */
.L_x_19:
[----:B------:R-:W-:Y:S01]  /*1a40*/  UIADD3 UR37, UPT, UPT, UR37, 0x1, URZ ;  /* 0x0000000125257890 */ /* 0x000fe2000fffe0ff */
[----:B------:R-:W-:Y:S01]  /*1a50*/  PLOP3.LUT P1, PT, PT, PT, PT, 0x80, 0x8 ;  /* 0x000000000008781c */ /* 0x000fe20003f2f070 */
[----:B------:R-:W-:Y:S02]  /*1a60*/  UISETP.GT.U32.AND UP3, UPT, UR36, 0x1e, UPT ;  /* 0x0000001e2400788c */ /* 0x000fe4000bf64070 */
[----:B------:R-:W-:Y:S02]  /*1a70*/  UISETP.NE.AND UP2, UPT, UR37, 0x5, UPT ;  /* 0x000000052500788c */ /* 0x000fe4000bf45270 */
[----:B------:R-:W-:Y:S02]  /*1a80*/  UISETP.NE.OR UP3, UPT, UR32, URZ, UP3 ;  /* 0x000000ff2000728c */ /* 0x000fe40009f65670 */
[----:B------:R-:W-:Y:S02]  /*1a90*/  USEL UR16, URZ, 0x1, UP2 ;  /* 0x00000001ff107887 */ /* 0x000fe40009000000 */
[----:B------:R-:W-:Y:S02]  /*1aa0*/  USEL UR37, UR37, URZ, UP2 ;  /* 0x000000ff25257287 */ /* 0x000fe40009000000 */
[----:B------:R-:W-:Y:S01]  /*1ab0*/  ULOP3.LUT UR38, UR38, UR16, URZ, 0x3c, !UPT ;  /* 0x0000001026267292 */ /* 0x000fe2000f8e3cff */
[----:B------:R-:W-:Y:S01]  /*1ac0*/  PLOP3.LUT P0, PT, PT, PT, UP3, 0x80, 0x8 ;  /* 0x000000000008781c */ /* 0x000fe20003f0f038 */
[----:B------:R-:W-:Y:S03]  /*1ad0*/  UIADD3 UR36, UPT, UPT, UR36, 0x1, URZ ;  /* 0x0000000124247890 */ /* 0x000fe6000fffe0ff */
[----:B------:R-:W-:Y:S02]  /*1ae0*/  @!UP3 USHF.L.U32 UR16, UR38, 0x1f, URZ ;  /* 0x0000001f2610b899 */ /* 0x000fe400080006ff */
[----:B------:R-:W-:Y:S02]  /*1af0*/  @!UP3 ULEA UR26, UR37, UR12, 0x3 ;  /* 0x0000000c251ab291 */ /* 0x000fe4000f8e18ff */
[----:B------:R-:W-:Y:S02]  /*1b00*/  UISETP.NE.AND UP2, UPT, UR36, 0x20, UPT ;  /* 0x000000202400788c */ /* 0x000fe4000bf45270 */
[----:B-1----:R-:W-:Y:S05]  /*1b10*/  IMAD.U32 R0, RZ, RZ, UR16 ;  /* 0x00000010ff007e24 */ /* 0x002fea000f8e00ff */
[----:B------:R4:W5:Y:S02]  /*1b20*/  @!P0 SYNCS.PHASECHK.TRANS64.TRYWAIT P1, [UR26], R0 ;  /* 0x00000000ff0085a7 */ /* 0x000964000802111a */
[----:B------:R-:W-:Y:S05]  /*1b30*/  BRA.U UP2, `(.L_x_22) ;  /* 0xfffffffd02147547 */ /* 0x000fea000b83ffff */
[----:B------:R-:W-:Y:S05]  /*1b40*/  BRA.U UP1, `(.L_x_23) ;  /* 0x0000000101107547 */ /* 0x000fea000b800000 */
[----:B------:R-:W-:Y:S01]  /*1b50*/  UIADD3 UR17, UPT, UPT, UR17, 0x50, URZ ;  /* 0x0000005011117890 */ /* 0x000fe2000fffe0ff */
[----:B------:R-:W-:-:S08]  /*1b60*/  UMOV UR16, 0x3 ;  /* 0x0000000300107882 */ /* 0x000fd00000000000 */
[----:B------:R1:W-:Y:S01]  /*1b70*/  UTCBAR.2CTA.MULTICAST [UR17], URZ, UR16 ;  /* 0x000000ff110073e9 */ /* 0x0003e20008200810 */
[----:B------:R-:W-:Y:S02]  /*1b80*/  NOP ;  /* 0x0000000000007918 */ /* 0x000fe40000000000 */
.L_x_23:
[----:B------:R-:W-:-:S04]  /*1b90*/  UIADD3 UR39, UPT, UPT, UR39, 0x1, URZ ;  /* 0x0000000127277890 */ /* 0x000fc8000fffe0ff */
[----:B------:R-:W-:-:S04]  /*1ba0*/  UISETP.NE.AND UP2, UPT, UR39, 0x2, UPT ;  /* 0x000000022700788c */ /* 0x000fc8000bf45270 */
[----:B------:R-:W-:Y:S02]  /*1bb0*/  USEL UR39, UR39, URZ, UP2 ;  /* 0x000000ff27277287 */ /* 0x000fe40009000000 */
[----:B-1----:R-:W-:Y:S02]  /*1bc0*/  USEL UR16, URZ, 0x1, UP2 ;  /* 0x00000001ff107887 */ /* 0x002fe40009000000 */
[----:B------:R-:W-:-:S04]  /*1bd0*/  UISETP.GE.AND UP2, UPT, UR27, 0x200, UPT ;  /* 0x000002001b00788c */ /* 0x000fc8000bf46270 */
[----:B------:R-:W-:-:S05]  /*1be0*/  LOP3.LUT R5, R5, UR16, RZ, 0x3c, !PT ;  /* 0x0000001005057c12 */ /* 0x000fca000f8e3cff */
[----:B------:R-:W-:Y:S05]  /*1bf0*/  BRA.U !UP2, `(.L_x_24) ;  /* 0xfffffff90aac7547 */ /* 0x000fea000b83ffff */
[----:B------:R-:W-:-:S06]  /*1c00*/  UIADD3 UR39, UPT, UPT, UR39, 0x1, URZ ;  /* 0x0000000127277890 */ /* 0x000fcc000fffe0ff */
[----:B------:R-:W-:Y:S02]  /*1c10*/  MOV R6, UR39 ;  /* 0x0000002700067c02 */ /* 0x000fe40008000f00 */
.L_x_16:
[----:B------:R-:W-:-:S09]  /*1c20*/  UISETP.NE.AND UP0, UPT, UR28, URZ, UPT ;  /* 0x000000ff1c00728c */ /* 0x000fd2000bf05270 */
[----:B------:R-:W-:Y:S05]  /*1c30*/  BRA.U UP0, `(.L_x_25) ;  /* 0x0000000100807547 */ /* 0x000fea000b800000 */
[----:B----4-:R-:W4:Y:S01]  /*1c40*/  S2R R0, SR_CgaCtaId ;  /* 0x0000000000007919 */ /* 0x010f220000008800 */
[----:B------:R-:W-:Y:S02]  /*1c50*/  ISETP.NE.AND P0, PT, R6, 0x2, PT ;  /* 0x000000020600780c */ /* 0x000fe40003f05270 */
[----:B------:R-:W-:Y:S02]  /*1c60*/  MOV R3, 0x400 ;  /* 0x0000040000037802 */ /* 0x000fe40000000f00 */
[----:B------:R-:W-:-:S04]  /*1c70*/  SEL R2, RZ, 0x1, P0 ;  /* 0x00000001ff027807 */ /* 0x000fc80000000000 */
[----:B------:R-:W-:-:S05]  /*1c80*/  LOP3.LUT R2, R5, R2, RZ, 0x3c, !PT ;  /* 0x0000000205027212 */ /* 0x000fca00078e3cff */
[----:B------:R-:W-:Y:S01]  /*1c90*/  IMAD.U32 R2, R2, -0x80000000, RZ ;  /* 0x8000000002027824 */ /* 0x000fe200078e00ff */
[----:B----4-:R-:W-:Y:S02]  /*1ca0*/  LEA R0, R0, R3, 0x18 ;  /* 0x0000000300007211 */ /* 0x010fe400078ec0ff */
[----:B------:R-:W-:-:S05]  /*1cb0*/  SEL R3, R6, RZ, P0 ;  /* 0x000000ff06037207 */ /* 0x000fca0000000000 */
[----:B------:R-:W-:Y:S02]  /*1cc0*/  IMAD R5, R3, 0x8, R0 ;  /* 0x0000000803057824 */ /* 0x000fe400078e0200 */
[----:B------:R-:W-:-:S04]  /*1cd0*/  IMAD.MOV.U32 R3, RZ, RZ, R2 ;  /* 0x000000ffff037224 */ /* 0x000fc800078e0002 */
[----:B------:R4:W5:Y:S03]  /*1ce0*/  SYNCS.PHASECHK.TRANS64.TRYWAIT P0, [R5+URZ+0x60], R3 ;  /* 0x00006003050075a7 */ /* 0x00096600080011ff */
[----:B-----5:R-:W-:Y:S05]  /*1cf0*/  @!P0 NANOSLEEP.SYNCS 0x989680 ;  /* 0x009896800000895d */ /* 0x020fea0003900000 */
[----:B------:R-:W5:Y:S02]  /*1d00*/  @!P0 SYNCS.PHASECHK.TRANS64 P0, [R5+URZ+0x60], R3 ;  /* 0x00006003050085a7 */ /* 0x000f6400080010ff */
[----:B-----5:R-:W-:Y:S05]  /*1d10*/  @P0 BRA `(.L_x_25) ;  /* 0x0000000000480947 */ /* 0x020fea0003800000 */
.L_x_26:
[----:B-----5:R5:W4:Y:S02]  /*1d20*/  SYNCS.PHASECHK.TRANS64.TRYWAIT P0, [R5+URZ+0x60], R3 ;  /* 0x00006003050075a7 */ /* 0x020b2400080011ff */
[----:B----4-:R-:W-:Y:S05]  /*1d30*/  @!P0 NANOSLEEP.SYNCS 0x989680 ;  /* 0x009896800000895d */ /* 0x010fea0003900000 */
[----:B------:R-:W4:Y:S02]  /*1d40*/  @!P0 SYNCS.PHASECHK.TRANS64 P0, [R5+URZ+0x60], R3 ;  /* 0x00006003050085a7 */ /* 0x000f2400080010ff */
[----:B----4-:R-:W-:Y:S05]  /*1d50*/  @!P0 BRA `(.L_x_26) ;  /* 0xfffffffc00f08947 */ /* 0x010fea000383ffff */
[----:B------:R-:W-:Y:S05]  /*1d60*/  BRA `(.L_x_25) ;  /* 0x0000000000347947 */ /* 0x000fea0003800000 */
.L_x_15:
[----:B------:R-:W-:-:S09]  /*1d70*/  UISETP.NE.AND UP0, UPT, UR33, URZ, UPT ;  /* 0x000000ff2100728c */ /* 0x000fd2000bf05270 */
[----:B------:R-:W-:Y:S05]  /*1d80*/  BRA.U UP0, `(.L_x_27) ;  /* 0x0000000100287547 */ /* 0x000fea000b800000 */
[----:B------:R-:W-:Y:S01]  /*1d90*/  UMOV UR5, 0x400 ;  /* 0x0000040000057882 */ /* 0x000fe20000000000 */
[----:B------:R-:W-:Y:S01]  /*1da0*/  UMOV UR4, 0x20 ;  /* 0x0000002000047882 */ /* 0x000fe20000000000 */
[----:B------:R-:W-:Y:S02]  /*1db0*/  ULEA UR5, UR12, UR5, 0x18 ;  /* 0x000000050c057291 */ /* 0x000fe4000f8ec0ff */
[----:B------:R-:W-:-:S04]  /*1dc0*/  UIADD3 UR6, UPT, UPT, -UR4, 0x100000, URZ ;  /* 0x0010000004067890 */ /* 0x000fc8000fffe1ff */
[----:B------:R-:W-:Y:S02]  /*1dd0*/  USHF.L.U32 UR7, UR6, 0xb, URZ ;  /* 0x0000000b06077899 */ /* 0x000fe400080006ff */
[----:B------:R-:W-:Y:S01]  /*1de0*/  USHF.L.U32 UR6, UR6, 0x1, URZ ;  /* 0x0000000106067899 */ /* 0x000fe200080006ff */
[----:B------:R-:W-:Y:S01]  /*1df0*/  ELECT P0, URZ, PT ;  /* 0x0000000000ff782f */ /* 0x000fe20003800000 */
[----:B------:R-:W5:Y:S10]  /*1e00*/  FENCE.VIEW.ASYNC.S ;  /* 0x00000000000073c6 */ /* 0x000f740000000000 */
[----:B-----5:R5:W4:Y:S01]  /*1e10*/  SYNCS.EXCH.64 URZ, [UR5+0x70], UR6 ;  /* 0x0000700605ff75b2 */ /* 0x020b220008000100 */
[----:B------:R-:W-:Y:S01]  /*1e20*/  NOP ;  /* 0x0000000000007918 */ /* 0x000fe20000000000 */
.L_x_27:
[----:B------:R-:W-:Y:S01]  /*1e30*/  NOP ;  /* 0x0000000000007918 */ /* 0x000fe20000000000 */
.L_x_25:
[----:B------:R-:W-:Y:S02]  /*1e40*/  UISETP.NE.AND UP0, UPT, UR33, URZ, UPT ;  /* 0x000000ff2100728c */ /* 0x000fe4000bf05270 */
[----:B------:R-:W-:-:S06]  /*1e50*/  UISETP.GT.AND UP1, UPT, UR33, 0x3, UPT ;  /* 0x000000032100788c */ /* 0x000fcc000bf24270 */
[----:B------:R-:W-:Y:S01]  /*1e60*/  PLOP3.LUT P0, PT, PT, PT, UP1, 0x80, 0x8 ;  /* 0x000000000008781c */ /* 0x000fe20003f0f018 */
[----:B------:R-:W-:-:S12]  /*1e70*/  BRA.U UP0, `(.L_x_28) ;  /* 0x00000001002c7547 */ /* 0x000fd8000b800000 */
[----:B---3-5:R-:W3:Y:S01]  /*1e80*/  S2UR UR5, SR_CgaCtaId ;  /* 0x00000000000579c3 */ /* 0x028ee20000008800 */
[----:B------:R-:W-:Y:S01]  /*1e90*/  UMOV UR6, 0x400 ;  /* 0x0000040000067882 */ /* 0x000fe20000000000 */
[----:B------:R-:W-:Y:S01]  /*1ea0*/  UMOV UR4, 0x20 ;  /* 0x0000002000047882 */ /* 0x000fe20000000000 */
[----:B-1----:R-:W-:Y:S01]  /*1eb0*/  ELECT P1, URZ, PT ;  /* 0x0000000000ff782f */ /* 0x002fe20003820000 */
[----:B---3--:R-:W-:Y:S02]  /*1ec0*/  ULEA UR5, UR5, UR6, 0x18 ;  /* 0x0000000605057291 */ /* 0x008fe4000f8ec0ff */
[----:B------:R-:W-:-:S04]  /*1ed0*/  UIADD3 UR6, UPT, UPT, -UR4, 0x100000, URZ ;  /* 0x0010000004067890 */ /* 0x000fc8000fffe1ff */
[----:B------:R-:W-:Y:S02]  /*1ee0*/  USHF.L.U32 UR7, UR6, 0xb, URZ ;  /* 0x0000000b06077899 */ /* 0x000fe400080006ff */
[----:B------:R-:W-:Y:S01]  /*1ef0*/  USHF.L.U32 UR6, UR6, 0x1, URZ ;  /* 0x0000000106067899 */ /* 0x000fe200080006ff */
[----:B------:R-:W1:Y:S11]  /*1f00*/  FENCE.VIEW.ASYNC.S ;  /* 0x00000000000073c6 */ /* 0x000e760000000000 */
[----:B-1----:R1:W3:Y:S01]  /*1f10*/  SYNCS.EXCH.64 URZ, [UR5+0x70], UR6 ;  /* 0x0000700605ff75b2 */ /* 0x0022e20008000100 */
[----:B------:R-:W-:Y:S01]  /*1f20*/  NOP ;  /* 0x0000000000007918 */ /* 0x000fe20000000000 */
.L_x_28:
[----:B------:R-:W-:Y:S01]  /*1f30*/  NOP ;  /* 0x0000000000007918 */ /* 0x000fe20000000000 */
[----:B------:R-:W-:Y:S01]  /*1f40*/  @P0 NOP ;  /* 0x0000000000000918 */ /* 0x000fe20000000000 */
[----:B------:R-:W-:Y:S05]  /*1f50*/  BRA.U UP1, `(.L_x_29) ;  /* 0x0000002901bc7547 */ /* 0x000fea000b800000 */
[----:B------:R-:W-:Y:S05]  /*1f60*/  BRA.U UP0, `(.L_x_30) ;  /* 0x00000001002c7547 */ /* 0x000fea000b800000 */
[----:B-1-3-5:R-:W1:Y:S01]  /*1f70*/  S2UR UR5, SR_CgaCtaId ;  /* 0x00000000000579c3 */ /* 0x02ae620000008800 */
[----:B------:R-:W-:Y:S01]  /*1f80*/  UMOV UR6, 0x400 ;  /* 0x0000040000067882 */ /* 0x000fe20000000000 */
[----:B------:R-:W-:Y:S01]  /*1f90*/  UMOV UR4, 0x20 ;  /* 0x0000002000047882 */ /* 0x000fe20000000000 */
[----:B------:R-:W-:Y:S01]  /*1fa0*/  ELECT P0, URZ, PT ;  /* 0x0000000000ff782f */ /* 0x000fe20003800000 */
[----:B-1----:R-:W-:Y:S02]  /*1fb0*/  ULEA UR5, UR5, UR6, 0x18 ;  /* 0x0000000605057291 */ /* 0x002fe4000f8ec0ff */
[----:B------:R-:W-:-:S04]  /*1fc0*/  UIADD3 UR6, UPT, UPT, -UR4, 0x100000, URZ ;  /* 0x0010000004067890 */ /* 0x000fc8000fffe1ff */
[----:B------:R-:W-:Y:S02]  /*1fd0*/  USHF.L.U32 UR7, UR6, 0xb, URZ ;  /* 0x0000000b06077899 */ /* 0x000fe400080006ff */
[----:B------:R-:W-:Y:S01]  /*1fe0*/  USHF.L.U32 UR6, UR6, 0x1, URZ ;  /* 0x0000000106067899 */ /* 0x000fe200080006ff */
[----:B------:R-:W1:Y:S11]  /*1ff0*/  FENCE.VIEW.ASYNC.S ;  /* 0x00000000000073c6 */ /* 0x000e760000000000 */
[----:B-1----:R1:W3:Y:S01]  /*2000*/  SYNCS.EXCH.64 URZ, [UR5+0x70], UR6 ;  /* 0x0000700605ff75b2 */ /* 0x0022e20008000100 */
[----:B------:R-:W-:Y:S01]  /*2010*/  NOP ;  /* 0x0000000000007918 */ /* 0x000fe20000000000 */
.L_x_30:
[----:B------:R-:W-:Y:S01]  /*2020*/  NOP ;  /* 0x0000000000007918 */ /* 0x000fe20000000000 */
[----:B------:R-:W-:Y:S05]  /*2030*/  BRA.U UP0, `(.L_x_31) ;  /* 0x00000005008c7547 */ /* 0x000fea000b800000 */
[----:B------:R-:W5:Y:S01]  /*2040*/  S2R R6, SR_CgaCtaId ;  /* 0x0000000000067919 */ /* 0x000f620000008800 */
[----:B---34-:R-:W-:Y:S01]  /*2050*/  NOP ;  /* 0x0000000000007918 */ /* 0x018fe20000000000 */
[----:B-----5:R-:W-:Y:S02]  /*2060*/  MOV R3, 0x40 ;  /* 0x0000004000037802 */ /* 0x020fe40000000f00 */
[----:B------:R-:W-:Y:S02]  /*2070*/  MOV R5, 0x400 ;  /* 0x0000040000057802 */ /* 0x000fe40000000f00 */
[C---:B------:R-:W-:Y:S02]  /*2080*/  LEA R0, R6.reuse, R3, 0x18 ;  /* 0x0000000306007211 */ /* 0x040fe400078ec0ff */
[----:B------:R-:W-:-:S04]  /*2090*/  LEA R5, R6, R5, 0x18 ;  /* 0x0000000506057211 */ /* 0x000fc800078ec0ff */
[----:B------:R-:W3:Y:S02]  /*20a0*/  LDS.U8 R0, [R0] ;  /* 0x0000000000007984 */ /* 0x000ee40000000000 */
[----:B---3--:R-:W-:-:S13]  /*20b0*/  ISETP.NE.AND P0, PT, R0, RZ, PT ;  /* 0x000000ff0000720c */ /* 0x008fda0003f05270 */
[----:B------:R-:W-:Y:S05]  /*20c0*/  @P0 BRA `(.L_x_32) ;  /* 0x0000000400500947 */ /* 0x000fea0003800000 */
[C---:B------:R-:W-:Y:S02]  /*20d0*/  LOP3.LUT R0, R6.reuse, 0x1, RZ, 0xc0, !PT ;  /* 0x0000000106007812 */ /* 0x040fe400078ec0ff */
[----:B------:R-:W-:Y:S02]  /*20e0*/  LOP3.LUT R13, R6, 0x1, RZ, 0x3c, !PT ;  /* 0x00000001060d7812 */ /* 0x000fe400078e3cff */
[----:B-1----:R-:W-:-:S13]  /*20f0*/  ISETP.NE.U32.AND P1, PT, R0, 0x1, PT ;  /* 0x000000010000780c */ /* 0x002fda0003f25070 */
[----:B------:R-:W-:Y:S05]  /*2100*/  @!P1 BRA `(.L_x_33) ;  /* 0x0000000000c49947 */ /* 0x000fea0003800000 */
[----:B------:R-:W-:Y:S01]  /*2110*/  ELECT P0, URZ, PT ;  /* 0x0000000000ff782f */ /* 0x000fe20003800000 */
[----:B------:R-:W-:-:S12]  /*2120*/  BSSY B0, `(.L_x_33) ;  /* 0x000002f000007945 */ /* 0x000fd80003800000 */
[----:B------:R-:W-:Y:S05]  /*2130*/  @!P0 BRA `(.L_x_34) ;  /* 0x0000000000b48947 */ /* 0x000fea0003800000 */
[----:B------:R-:W-:-:S05]  /*2140*/  UMOV UR4, 0x10 ;  /* 0x0000001000047882 */ /* 0x000fca0000000000 */
[----:B------:R-:W-:Y:S04]  /*2150*/  DEPBAR.LE SB1, 0x36 ;  /* 0x00009d800000791a */ /* 0x000fe80000000000 */
[----:B------:R-:W1:Y:S02]  /*2160*/  UTCATOMSWS.2CTA.FIND_AND_SET.ALIGN UP0, UR4, UR4 ;  /* 0x00000004000475e3 */ /* 0x000e640008200800 */
[----:B-1----:R-:W-:Y:S01]  /*2170*/  PLOP3.LUT P0, PT, PT, PT, UP0, 0x80, 0x8 ;  /* 0x000000000008781c */ /* 0x002fe20003f0f008 */
[----:B------:R-:W-:-:S03]  /*2180*/  IMAD.U32 R12, RZ, RZ, UR4 ;  /* 0x00000004ff0c7e24 */ /* 0x000fc6000f8e00ff */
[----:B------:R-:W-:-:S04]  /*2190*/  SEL R0, RZ, 0xffffffff, !P0 ;  /* 0xffffffffff007807 */ /* 0x000fc80004000000 */
[----:B------:R-:W-:-:S13]  /*21a0*/  ISETP.NE.AND P0, PT, R0, RZ, PT ;  /* 0x000000ff0000720c */ /* 0x000fda0003f05270 */
[----:B------:R-:W-:Y:S05]  /*21b0*/  @P0 BRA `(.L_x_35) ;  /* 0x0000000000240947 */ /* 0x000fea0003800000 */
.L_x_36:
[----:B------:R-:W-:Y:S05]  /*21c0*/  NANOSLEEP 0x64 ;  /* 0x000000640000795d */ /* 0x000fea0003800000 */
[----:B------:R-:W-:-:S05]  /*21d0*/  UMOV UR4, 0x10 ;  /* 0x0000001000047882 */ /* 0x000fca0000000000 */
[----:B------:R-:W-:Y:S04]  /*21e0*/  DEPBAR.LE SB1, 0x36 ;  /* 0x00009d800000791a */ /* 0x000fe80000000000 */
[----:B------:R-:W1:Y:S02]  /*21f0*/  UTCATOMSWS.2CTA.FIND_AND_SET.ALIGN UP0, UR4, UR4 ;  /* 0x00000004000475e3 */ /* 0x000e640008200800 */
[----:B-1----:R-:W-:Y:S01]  /*2200*/  PLOP3.LUT P0, PT, PT, PT, UP0, 0x80, 0x8 ;  /* 0x000000000008781c */ /* 0x002fe20003f0f008 */
[----:B------:R-:W-:-:S03]  /*2210*/  IMAD.U32 R12, RZ, RZ, UR4 ;  /* 0x00000004ff0c7e24 */ /* 0x000fc6000f8e00ff */
[----:B------:R-:W-:-:S04]  /*2220*/  SEL R0, RZ, 0xffffffff, !P0 ;  /* 0xffffffffff007807 */ /* 0x000fc80004000000 */
[----:B------:R-:W-:-:S13]  /*2230*/  ISETP.NE.AND P0, PT, R0, RZ, PT ;  /* 0x000000ff0000720c */ /* 0x000fda0003f05270 */
[----:B------:R-:W-:Y:S05]  /*2240*/  @!P0 BRA `(.L_x_36) ;  /* 0xfffffffc00dc8947 */ /* 0x000fea000383ffff */
.L_x_35:
[----:B------:R-:W-:Y:S01]  /*2250*/  MOV R11, 0x60 ;  /* 0x00000060000b7802 */ /* 0x000fe20000000f00 */
[----:B------:R-:W-:Y:S01]  /*2260*/  VIADD R2, R5, 0x78 ;  /* 0x0000007805027836 */ /* 0x000fe20000000000 */
[----:B------:R-:W-:Y:S01]  /*2270*/  MOV R3, 0x58 ;  /* 0x0000005800037802 */ /* 0x000fe20000000f00 */
[----:B------:R-:W-:Y:S01]  /*2280*/  IMAD.MOV.U32 R8, RZ, RZ, 0x4 ;  /* 0x00000004ff087424 */ /* 0x000fe200078e00ff */
[C---:B------:R-:W-:Y:S02]  /*2290*/  LEA R11, R6.reuse, R11, 0x18 ;  /* 0x0000000b060b7211 */ /* 0x040fe400078ec0ff */
[----:B------:R-:W-:-:S03]  /*22a0*/  LEA R0, R6, R3, 0x18 ;  /* 0x0000000306007211 */ /* 0x000fc600078ec0ff */
[----:B------:R-:W1:Y:S02]  /*22b0*/  LDS R14, [R11] ;  /* 0x000000000b0e7984 */ /* 0x000e640000000800 */
[----:B-1----:R-:W-:-:S04]  /*22c0*/  IMAD.U32 R14, R14, -0x80000000, RZ ;  /* 0x800000000e0e7824 */ /* 0x002fc800078e00ff */
[----:B------:R-:W1:Y:S02]  /*22d0*/  SYNCS.PHASECHK.TRANS64.TRYWAIT P0, [R0+URZ], R14 ;  /* 0x0000000e000075a7 */ /* 0x000e6400080011ff */
[----:B-1----:R-:W-:Y:S05]  /*22e0*/  @P0 BRA `(.L_x_37) ;  /* 0x0000000000080947 */ /* 0x002fea0003800000 */
[----:B------:R-:W1:Y:S02]  /*22f0*/  SYNCS.PHASECHK.TRANS64.TRYWAIT P0, [R0+URZ], R14 ;  /* 0x0000000e000075a7 */ /* 0x000e6400080011ff */
[----:B-1----:R-:W-:Y:S05]  /*2300*/  @!P0 BRA `(.L_x_38) ;  /* 0x0000002800548947 */ /* 0x002fea0003800000 */
.L_x_37:
[C---:B------:R-:W-:Y:S01]  /*2310*/  PRMT R3, R13.reuse, 0x654, R0 ;  /* 0x000006540d037816 */ /* 0x040fe20000000000 */
[C---:B------:R-:W-:Y:S01]  /*2320*/  IMAD.SHL.U32 R10, R12.reuse, 0x20, RZ ;  /* 0x000000200c0a7824 */ /* 0x040fe200078e00ff */
[----:B------:R-:W-:Y:S01]  /*2330*/  PRMT R2, R13, 0x654, R2 ;  /* 0x000006540d027816 */ /* 0x000fe20000000002 */
[----:B------:R-:W-:Y:S01]  /*2340*/  IMAD.MOV.U32 R7, RZ, RZ, 0xffff ;  /* 0x0000ffffff077424 */ /* 0x000fe200078e00ff */
[----:B------:R3:W-:Y:S01]  /*2350*/  SYNCS.ARRIVE.TRANS64.RED RZ, [R3+URZ], R8 ;  /* 0x0000000803ff79a7 */ /* 0x0007e200080004ff */
[----:B-1----:R-:W-:Y:S01]  /*2360*/  IMAD.MOV.U32 R0, RZ, RZ, 0x1 ;  /* 0x00000001ff007424 */ /* 0x002fe200078e00ff */
[----:B------:R1:W-:Y:S01]  /*2370*/  STS [R5+0x78], R10 ;  /* 0x0000780a05007388 */ /* 0x0003e20000000800 */
[----:B------:R-:W-:Y:S01]  /*2380*/  VIADD R9, R12, 0x10 ;  /* 0x000000100c097836 */ /* 0x000fe20000000000 */
[----:B------:R-:W-:Y:S02]  /*2390*/  SHF.L.U32 R7, R7, R12, RZ ;  /* 0x0000000c07077219 */ /* 0x000fe400000006ff */
[----:B------:R1:W-:Y:S02]  /*23a0*/  STAS [R2.64], R12 ;  /* 0x0000000c02007dbd */ /* 0x0003e4000c0008ff */
[----:B---3--:R-:W-:-:S02]  /*23b0*/  SHF.L.U32 R8, R0, R9, RZ ;  /* 0x0000000900087219 */ /* 0x008fc400000006ff */
[----:B------:R-:W-:Y:S02]  /*23c0*/  MOV R9, 0x50 ;  /* 0x0000005000097802 */ /* 0x000fe40000000f00 */
[----:B------:R-:W-:Y:S02]  /*23d0*/  LOP3.LUT R7, R8, R7, RZ, 0xfc, !PT ;  /* 0x0000000708077212 */ /* 0x000fe400078efcff */
[----:B------:R-:W-:-:S05]  /*23e0*/  LEA R8, R6, R9, 0x18 ;  /* 0x0000000906087211 */ /* 0x000fca00078ec0ff */
[----:B------:R1:W-:Y:S04]  /*23f0*/  ATOMS.OR RZ, [R8], R7 ;  /* 0x0000000708ff738c */ /* 0x0003e80003000000 */
[----:B------:R1:W-:Y:S02]  /*2400*/  ATOMS.XOR RZ, [R11], R0 ;  /* 0x000000000bff738c */ /* 0x0003e40003800000 */
.L_x_34:
[----:B--2---:R-:W-:Y:S05]  /*2410*/  BSYNC B0 ;  /* 0x0000000000007941 */ /* 0x004fea0003800000 */
.L_x_33:
[----:B------:R-:W-:Y:S05]  /*2420*/  @P1 BRA `(.L_x_39) ;  /* 0x0000000000881947 */ /* 0x000fea0003800000 */
[----:B------:R-:W-:Y:S05]  /*2430*/  WARPSYNC.ALL ;  /* 0x0000000000007948 */ /* 0x000fea0003800000 */
[----:B------:R-:W-:Y:S01]  /*2440*/  NOP ;  /* 0x0000000000007918 */ /* 0x000fe20000000000 */
[----:B------:R-:W-:-:S13]  /*2450*/  ELECT P0, URZ, PT ;  /* 0x0000000000ff782f */ /* 0x000fda0003800000 */
[----:B------:R-:W-:Y:S05]  /*2460*/  @!P0 BRA `(.L_x_39) ;  /* 0x0000000000788947 */ /* 0x000fea0003800000 */
[----:B-1----:R-:W-:Y:S02]  /*2470*/  MOV R3, 0x60 ;  /* 0x0000006000037802 */ /* 0x002fe40000000f00 */
[----:B------:R-:W-:Y:S02]  /*2480*/  MOV R7, 0x58 ;  /* 0x0000005800077802 */ /* 0x000fe40000000f00 */
        /* <DEDUP_REMOVED lines=8> */
.L_x_40:
[----:B------:R-:W3:Y:S01]  /*2510*/  LDS R9, [R5+0x78] ;  /* 0x0000780005097984 */ /* 0x000ee20000000800 */
[----:B------:R-:W-:Y:S01]  /*2520*/  IMAD.MOV.U32 R2, RZ, RZ, 0xffff ;  /* 0x0000ffffff027424 */ /* 0x000fe200078e00ff */
[----:B-1----:R-:W-:Y:S01]  /*2530*/  PRMT R8, R13, 0x654, R8 ;  /* 0x000006540d087816 */ /* 0x002fe20000000008 */
[----:B------:R-:W-:Y:S02]  /*2540*/  IMAD.MOV.U32 R0, RZ, RZ, 0x1 ;  /* 0x00000001ff007424 */ /* 0x000fe400078e00ff */
[C---:B---3--:R-:W-:Y:S01]  /*2550*/  IMAD.SHL.U32 R10, R9.reuse, 0x20, RZ ;  /* 0x00000020090a7824 */ /* 0x048fe200078e00ff */
[----:B------:R-:W-:Y:S01]  /*2560*/  SHF.L.U32 R2, R2, R9, RZ ;  /* 0x0000000902027219 */ /* 0x000fe200000006ff */
[----:B------:R-:W-:-:S03]  /*2570*/  VIADD R7, R9, 0x10 ;  /* 0x0000001009077836 */ /* 0x000fc60000000000 */
[----:B------:R3:W-:Y:S02]  /*2580*/  STS [R5+0x78], R10 ;  /* 0x0000780a05007388 */ /* 0x0007e40000000800 */
[----:B------:R-:W-:Y:S02]  /*2590*/  SHF.L.U32 R9, R0, R7, RZ ;  /* 0x0000000700097219 */ /* 0x000fe400000006ff */
[----:B------:R-:W-:Y:S02]  /*25a0*/  MOV R7, 0x50 ;  /* 0x0000005000077802 */ /* 0x000fe40000000f00 */
[----:B------:R-:W-:Y:S02]  /*25b0*/  LOP3.LUT R2, R9, R2, RZ, 0xfc, !PT ;  /* 0x0000000209027212 */ /* 0x000fe400078efcff */
[----:B------:R-:W-:-:S05]  /*25c0*/  LEA R7, R6, R7, 0x18 ;  /* 0x0000000706077211 */ /* 0x000fca00078ec0ff */
[----:B------:R3:W-:Y:S01]  /*25d0*/  ATOMS.OR RZ, [R7], R2 ;  /* 0x0000000207ff738c */ /* 0x0007e20003000000 */
[----:B------:R3:W-:Y:S03]  /*25e0*/  SYNCS.ARRIVE.TRANS64.RED.A1T0 RZ, [R8+URZ], RZ ;  /* 0x000000ff08ff79a7 */ /* 0x0007e600081004ff */
[----:B------:R3:W-:Y:S01]  /*25f0*/  ATOMS.XOR RZ, [R3], R0 ;  /* 0x0000000003ff738c */ /* 0x0007e20003800000 */
[----:B------:R-:W-:Y:S05]  /*2600*/  BRA `(.L_x_39) ;  /* 0x0000000000107947 */ /* 0x000fea0003800000 */
.L_x_32:
[----:B------:R-:W-:Y:S02]  /*2610*/  MOV R0, 0xffffffff ;  /* 0xffffffff00007802 */ /* 0x000fe40000000f00 */
[----:B------:R-:W-:-:S03]  /*2620*/  MOV R2, 0x2650 ;  /* 0x0000265000027802 */ /* 0x000fc60000000f00 */
[----:B------:R3:W-:Y:S04]  /*2630*/  STS [R5+0x78], R0 ;  /* 0x0000780005007388 */ /* 0x0007e80000000800 */
[----:B-123--:R-:W-:Y:S05]  /*2640*/  CALL.REL.NOINC `($__internal_1_$__cuda_sm10x_tcgen05_guardrail_trap_phase_invalid_during_alloc) ;  /* 0x0000002400f07944 */ /* 0x00efea0003c00000 */
.L_x_39:
[----:B------:R-:W-:Y:S05]  /*2650*/  WARPSYNC.ALL ;  /* 0x0000000000007948 */ /* 0x000fea0003800000 */
[----:B------:R-:W-:Y:S01]  /*2660*/  NOP ;  /* 0x0000000000007918 */ /* 0x000fe20000000000 */
.L_x_31:
[----:B---3--:R-:W3:Y:S08]  /*2670*/  S2UR UR4, SR_CgaCtaId ;  /* 0x00000000000479c3 */ /* 0x008ef00000008800 */
[----:B----4-:R-:W-:Y:S01]  /*2680*/  BAR.SYNC.DEFER_BLOCKING 0x2, 0xa0 ;  /* 0x0082800000007b1d */ /* 0x010fe20000010000 */
[----:B------:R-:W-:-:S07]  /*2690*/  MOV R83, 0x400 ;  /* 0x0000040000537802 */ /* 0x000fce0000000f00 */
[----:B------:R-:W4:Y:S01]  /*26a0*/  S2UR UR18, SR_CTAID.Z ;  /* 0x00000000001279c3 */ /* 0x000f220000002700 */
[----:B-1-3-5:R-:W-:-:S05]  /*26b0*/  IMAD.U32 R0, RZ, RZ, UR4 ;  /* 0x00000004ff007e24 */ /* 0x02afca000f8e00ff */
[----:B------:R-:W-:Y:S01]  /*26c0*/  LEA R83, R0, R83, 0x18 ;  /* 0x0000005300537211 */ /* 0x000fe200078ec0ff */
[----:B----4-:R-:W-:-:S04]  /*26d0*/  UISETP.GT.U32.AND UP0, UPT, UR18, 0x1ff, UPT ;  /* 0x000001ff1200788c */ /* 0x010fc8000bf04070 */
[----:B------:R-:W1:Y:S02]  /*26e0*/  LDS R2, [R83+0x78] ;  /* 0x0000780053027984 */ /* 0x000e640000000800 */
[----:B-1----:R-:W-:-:S03]  /*26f0*/  R2UR UR19, R2 ;  /* 0x00000000021372ca */ /* 0x002fc600000e0000 */
[----:B------:R-:W-:-:S12]  /*2700*/  BRA.U UP0, `(.L_x_42) ;  /* 0x0000001d00a07547 */ /* 0x000fd8000b800000 */
[----:B------:R-:W1:Y:S01]  /*2710*/  LDCU.64 UR4, c[0x0][0x6c0] ;  /* 0x0000d800ff0477ac */ /* 0x000e620008000a00 */
[----:B------:R-:W-:Y:S01]  /*2720*/  SHF.R.U32.HI R2, RZ, 0x5, R4 ;  /* 0x00000005ff027819 */ /* 0x000fe20000011604 */
[----:B------:R-:W-:Y:S01]  /*2730*/  IMAD.SHL.U32 R5, R4, 0x40, RZ ;  /* 0x0000004004057824 */ /* 0x000fe200078e00ff */
[----:B------:R-:W-:Y:S01]  /*2740*/  R2UR UR10, R0 ;  /* 0x00000000000a72ca */ /* 0x000fe200000e0000 */
[----:B------:R-:W3:Y:S01]  /*2750*/  LDCU.64 UR36, c[0x0][0x6d8] ;  /* 0x0000db00ff2477ac */ /* 0x000ee20008000a00 */
[----:B------:R-:W-:Y:S01]  /*2760*/  R2UR UR33, R2 ;  /* 0x00000000022172ca */ /* 0x000fe200000e0000 */
[----:B------:R-:W-:Y:S01]  /*2770*/  IMAD.SHL.U32 R3, R4, 0x80, RZ ;  /* 0x0000008004037824 */ /* 0x000fe200078e00ff */
[----:B------:R-:W-:Y:S01]  /*2780*/  LOP3.LUT R5, R5, 0x7c0, RZ, 0xc0, !PT ;  /* 0x000007c005057812 */ /* 0x000fe200078ec0ff */
[----:B------:R-:W4:Y:S01]  /*2790*/  LDCU UR11, c[0x0][0x374] ;  /* 0x00006e80ff0b77ac */ /* 0x000f220008000800 */
[----:B------:R-:W-:Y:S02]  /*27a0*/  IMAD.MOV.U32 R74, RZ, RZ, RZ ;  /* 0x000000ffff4a7224 */ /* 0x000fe400078e00ff */
[----:B------:R-:W-:Y:S01]  /*27b0*/  LOP3.LUT R3, R3, 0xf80, RZ, 0xc0, !PT ;  /* 0x00000f8003037812 */ /* 0x000fe200078ec0ff */
[----:B------:R-:W4:Y:S04]  /*27c0*/  LDCU UR9, c[0x0][0x370] ;  /* 0x00006e00ff0977ac */ /* 0x000f280008000800 */
[----:B------:R-:W-:-:S02]  /*27d0*/  UISETP.NE.AND UP0, UPT, UR10, UR30, UPT ;  /* 0x0000001e0a00728c */ /* 0x000fc4000bf05270 */
[----:B-1----:R-:W-:Y:S01]  /*27e0*/  UIMAD.WIDE.U32 UR6, UR18, UR5, URZ ;  /* 0x00000005120672a5 */ /* 0x002fe2000f8e00ff */
[----:B------:R-:W-:Y:S01]  /*27f0*/  IMAD.U32 R2, RZ, RZ, UR33 ;  /* 0x00000021ff027e24 */ /* 0x000fe2000f8e00ff */
[----:B------:R-:W-:Y:S02]  /*2800*/  UISETP.LT.AND UP0, UPT, UR10, URZ, UP0 ;  /* 0x000000ff0a00728c */ /* 0x000fe40008701270 */
[----:B------:R-:W-:Y:S01]  /*2810*/  UIADD3 UR5, UPT, UPT, UR18, -UR7, URZ ;  /* 0x8000000712057290 */ /* 0x000fe2000fffe0ff */
[C---:B------:R-:W-:Y:S01]  /*2820*/  IMAD R0, R2.reuse, 0x800, R5 ;  /* 0x0000080002007824 */ /* 0x040fe200078e0205 */
[----:B------:R-:W1:Y:S01]  /*2830*/  LDCU UR8, c[0x0][0x378] ;  /* 0x00006f00ff0877ac */ /* 0x000e620008000800 */
[----:B------:R-:W-:Y:S02]  /*2840*/  IMAD R2, R2, 0x1000, R3 ;  /* 0x0000100002027824 */ /* 0x000fe400078e0203 */
[C---:B------:R-:W-:Y:S01]  /*2850*/  IMAD.IADD R0, R83.reuse, 0x1, R0 ;  /* 0x0000000153007824 */ /* 0x040fe200078e0200 */
[----:B------:R-:W-:Y:S01]  /*2860*/  USHF.R.U32.HI UR5, URZ, UR23, UR5 ;  /* 0x00000017ff057299 */ /* 0x000fe20008011605 */
[----:B------:R-:W-:Y:S01]  /*2870*/  IMAD.IADD R83, R83, 0x1, R2 ;  /* 0x0000000153537824 */ /* 0x000fe200078e0202 */
[----:B------:R-:W5:Y:S01]  /*2880*/  LDCU UR6, c[0x0][0x6d0] ;  /* 0x0000da00ff0677ac */ /* 0x000f620008000800 */
[----:B------:R-:W-:-:S02]  /*2890*/  VIADD R3, R0, 0x410 ;  /* 0x0000041000037836 */ /* 0x000fc40000000000 */
[C---:B------:R-:W-:Y:S01]  /*28a0*/  VIADD R5, R0.reuse, 0x430 ;  /* 0x0000043000057836 */ /* 0x040fe20000000000 */
[----:B------:R-:W-:Y:S01]  /*28b0*/  UIADD3 UR5, UPT, UPT, UR7, UR5, URZ ;  /* 0x0000000507057290 */ /* 0x000fe2000fffe0ff */
[C---:B------:R-:W-:Y:S01]  /*28c0*/  VIADD R2, R0.reuse, 0x420 ;  /* 0x0000042000027836 */ /* 0x040fe20000000000 */
[----:B------:R-:W-:Y:S01]  /*28d0*/  SHF.R.U32.HI R80, RZ, 0x3, R3 ;  /* 0x00000003ff507819 */ /* 0x000fe20000011603 */
[----:B------:R-:W-:Y:S01]  /*28e0*/  VIADD R0, R0, 0x400 ;  /* 0x0000040000007836 */ /* 0x000fe20000000000 */
[----:B--2---:R-:W-:Y:S01]  /*28f0*/  USHF.R.U32.HI UR5, URZ, UR22, UR5 ;  /* 0x00000016ff057299 */ /* 0x004fe20008011605 */
[----:B------:R-:W-:Y:S01]  /*2900*/  SHF.R.U32.HI R82, RZ, 0x3, R5 ;  /* 0x00000003ff527819 */ /* 0x000fe20000011605 */
[----:B----4-:R-:W-:Y:S01]  /*2910*/  UIMAD UR9, UR11, UR9, URZ ;  /* 0x000000090b0972a4 */ /* 0x010fe2000f8e02ff */
[----:B------:R-:W-:Y:S01]  /*2920*/  LOP3.LUT R80, R3, 0x30, R80, 0x78, !PT ;  /* 0x0000003003507812 */ /* 0x000fe200078e7850 */
[----:B------:R-:W-:Y:S01]  /*2930*/  UIADD3 UR5, UPT, UPT, -UR5, URZ, URZ ;  /* 0x000000ff05057290 */ /* 0x000fe2000fffe1ff */
[C---:B------:R-:W-:Y:S01]  /*2940*/  VIADD R3, R83.reuse, 0x4430 ;  /* 0x0000443053037836 */ /* 0x040fe20000000000 */
[----:B------:R-:W-:Y:S01]  /*2950*/  SHF.R.U32.HI R79, RZ, 0x3, R0 ;  /* 0x00000003ff4f7819 */ /* 0x000fe20000011600 */
[----:B-1----:R-:W-:Y:S01]  /*2960*/  UIMAD UR8, UR9, UR8, URZ ;  /* 0x00000008090872a4 */ /* 0x002fe2000f8e02ff */
[----:B------:R-:W-:Y:S01]  /*2970*/  SHF.R.U32.HI R81, RZ, 0x3, R2 ;  /* 0x00000003ff517819 */ /* 0x000fe20000011602 */
[----:B------:R-:W-:Y:S01]  /*2980*/  UIMAD UR5, UR4, UR5, UR18 ;  /* 0x00000005040572a4 */ /* 0x000fe2000f8e0212 */
[----:B------:R-:W-:Y:S01]  /*2990*/  SHF.R.U32.HI R78, RZ, 0x3, R3 ;  /* 0x00000003ff4e7819 */ /* 0x000fe20000011603 */
[----:B------:R-:W-:Y:S01]  /*29a0*/  ULEA.HI UR17, UR8, UR8, URZ, 0x1 ;  /* 0x0000000808117291 */ /* 0x000fe2000f8f08ff */
[----:B------:R-:W-:Y:S01]  /*29b0*/  LOP3.LUT R79, R0, 0x30, R79, 0x78, !PT ;  /* 0x00000030004f7812 */ /* 0x000fe200078e784f */
[----:B-----5:R-:W-:Y:S01]  /*29c0*/  UIMAD.WIDE.U32 UR6, UR5, UR6, URZ ;  /* 0x00000006050672a5 */ /* 0x020fe2000f8e00ff */
[----:B------:R-:W-:Y:S01]  /*29d0*/  VIADD R0, R83, 0x4420 ;  /* 0x0000442053007836 */ /* 0x000fe20000000000 */
[----:B------:R-:W-:Y:S01]  /*29e0*/  LOP3.LUT R78, R3, 0x70, R78, 0x78, !PT ;  /* 0x00000070034e7812 */ /* 0x000fe200078e784e */
[C---:B------:R-:W-:Y:S01]  /*29f0*/  VIADD R3, R83.reuse, 0x4410 ;  /* 0x0000441053037836 */ /* 0x040fe20000000000 */
[----:B------:R-:W-:Y:S01]  /*2a00*/  UIADD3 UR4, UPT, UPT, UR5, -UR7, URZ ;  /* 0x8000000705047290 */ /* 0x000fe2000fffe0ff */
[----:B------:R-:W-:Y:S01]  /*2a10*/  VIADD R83, R83, 0x4400 ;  /* 0x0000440053537836 */ /* 0x000fe20000000000 */
[----:B------:R-:W-:Y:S01]  /*2a20*/  SHF.R.U32.HI R77, RZ, 0x3, R0 ;  /* 0x00000003ff4d7819 */ /* 0x000fe20000011600 */
[----:B------:R-:W1:Y:S01]  /*2a30*/  LDCU.64 UR24, c[0x0][0x348] ;  /* 0x00006900ff1877ac */ /* 0x000e620008000a00 */
[----:B------:R-:W-:-:S02]  /*2a40*/  SHF.R.U32.HI R76, RZ, 0x3, R3 ;  /* 0x00000003ff4c7819 */ /* 0x000fc40000011603 */
[----:B------:R-:W-:Y:S01]  /*2a50*/  LOP3.LUT R77, R0, 0x70, R77, 0x78, !PT ;  /* 0x00000070004d7812 */ /* 0x000fe200078e784d */
[----:B------:R-:W-:Y:S01]  /*2a60*/  USHF.R.U32.HI UR4, URZ, UR21, UR4 ;  /* 0x00000015ff047299 */ /* 0x000fe20008011604 */
[----:B------:R-:W-:Y:S01]  /*2a70*/  SHF.R.U32.HI R0, RZ, 0x3, R83 ;  /* 0x00000003ff007819 */ /* 0x000fe20000011653 */
[----:B------:R-:W-:Y:S01]  /*2a80*/  ULEA UR16, UR33, UR19, 0x15 ;  /* 0x0000001321107291 */ /* 0x000fe2000f8ea8ff */
[----:B------:R-:W-:Y:S01]  /*2a90*/  LOP3.LUT R82, R5, 0x30, R82, 0x78, !PT ;  /* 0x0000003005527812 */ /* 0x000fe200078e7852 */
[----:B------:R-:W-:Y:S01]  /*2aa0*/  UIADD3 UR4, UPT, UPT, UR7, UR4, URZ ;  /* 0x0000000407047290 */ /* 0x000fe2000fffe0ff */
[----:B------:R-:W-:Y:S01]  /*2ab0*/  LOP3.LUT R81, R2, 0x30, R81, 0x78, !PT ;  /* 0x0000003002517812 */ /* 0x000fe200078e7851 */
[----:B------:R-:W-:Y:S01]  /*2ac0*/  USHF.R.S32.HI UR17, URZ, 0x1, UR17 ;  /* 0x00000001ff117899 */ /* 0x000fe20008011411 */
[----:B------:R-:W-:Y:S01]  /*2ad0*/  LOP3.LUT R76, R3, 0x70, R76, 0x78, !PT ;  /* 0x00000070034c7812 */ /* 0x000fe200078e784c */
[----:B------:R-:W-:Y:S01]  /*2ae0*/  USHF.R.U32.HI UR4, URZ, UR15, UR4 ;  /* 0x0000000fff047299 */ /* 0x000fe20008011604 */
[----:B------:R-:W-:Y:S01]  /*2af0*/  LOP3.LUT R75, R83, 0x70, R0, 0x78, !PT ;  /* 0x00000070534b7812 */ /* 0x000fe200078e7800 */
[----:B------:R-:W-:Y:S01]  /*2b00*/  UMOV UR12, URZ ;  /* 0x000000ff000c7c82 */ /* 0x000fe20008000000 */
[----:B------:R-:W-:Y:S01]  /*2b10*/  UMOV UR11, URZ ;  /* 0x000000ff000b7c82 */ /* 0x000fe20008000000 */
[----:B---3--:R-:W-:Y:S01]  /*2b20*/  UIMAD.WIDE.U32 UR6, UR4, UR37, URZ ;  /* 0x00000025040672a5 */ /* 0x008fe2000f8e00ff */
[----:B------:R-:W-:-:S03]  /*2b30*/  UMOV UR8, 0x400 ;  /* 0x0000040000087882 */ /* 0x000fc60000000000 */
[----:B------:R-:W-:-:S04]  /*2b40*/  UIADD3 UR6, UPT, UPT, UR4, -UR7, URZ ;  /* 0x8000000704067290 */ /* 0x000fc8000fffe0ff */
[----:B------:R-:W-:-:S04]  /*2b50*/  USHF.R.U32.HI UR6, URZ, UR14, UR6 ;  /* 0x0000000eff067299 */ /* 0x000fc80008011606 */
[----:B------:R-:W-:Y:S02]  /*2b60*/  UIADD3 UR6, UPT, UPT, UR7, UR6, URZ ;  /* 0x0000000607067290 */ /* 0x000fe4000fffe0ff */
[----:B------:R-:W-:Y:S02]  /*2b70*/  USHF.R.U32.HI UR7, URZ, 0x1, UR31 ;  /* 0x00000001ff077899 */ /* 0x000fe4000801161f */
[----:B------:R-:W-:Y:S02]  /*2b80*/  USHF.R.U32.HI UR6, URZ, UR13, UR6 ;  /* 0x0000000dff067299 */ /* 0x000fe40008011606 */
[----:B------:R-:W-:Y:S02]  /*2b90*/  UIADD3 UR10, UPT, UPT, UR7, -0x1, URZ ;  /* 0xffffffff070a7890 */ /* 0x000fe4000fffe0ff */
[----:B------:R-:W-:Y:S02]  /*2ba0*/  UIADD3 UR6, UPT, UPT, -UR6, URZ, URZ ;  /* 0x000000ff06067290 */ /* 0x000fe4000fffe1ff */
[----:B------:R-:W-:-:S02]  /*2bb0*/  @!UP0 UIADD3 UR10, UPT, UPT, UR7, URZ, URZ ;  /* 0x000000ff070a8290 */ /* 0x000fc4000fffe0ff */
[----:B------:R-:W-:Y:S01]  /*2bc0*/  UIMAD UR36, UR36, UR6, UR4 ;  /* 0x00000006242472a4 */ /* 0x000fe2000f8e0204 */
[----:B------:R-:W2:Y:S01]  /*2bd0*/  S2UR UR7, SR_CgaCtaId ;  /* 0x00000000000779c3 */ /* 0x000ea20000008800 */
[----:B------:R-:W-:Y:S02]  /*2be0*/  UIADD3 UR4, UPT, UPT, -UR4, URZ, URZ ;  /* 0x000000ff04047290 */ /* 0x000fe4000fffe1ff */
[----:B------:R-:W-:-:S03]  /*2bf0*/  UIADD3 UR10, UPT, UPT, UR10, UR10, URZ ;  /* 0x0000000a0a0a7290 */ /* 0x000fc6000fffe0ff */
[----:B------:R-:W3:Y:S02]  /*2c00*/  LDCU UR6, c[0x0][0x6cc] ;  /* 0x0000d980ff0677ac */ /* 0x000ee40008000800 */
[----:B-123--:R-:W-:-:S12]  /*2c10*/  UIMAD UR5, UR6, UR4, UR5 ;  /* 0x00000004060572a4 */ /* 0x00efd8000f8e0205 */
.L_x_47:
[----:B------:R-:W-:Y:S01]  /*2c20*/  IMAD.U32 R0, RZ, RZ, UR7 ;  /* 0x00000007ff007e24 */ /* 0x000fe2000f8e00ff */
[----:B------:R-:W-:Y:S01]  /*2c30*/  SHF.L.U32 R4, R74, 0x1f, RZ ;  /* 0x0000001f4a047819 */ /* 0x000fe200000006ff */
[----:B------:R-:W-:Y:S01]  /*2c40*/  UIADD3 UR38, UP0, UPT, UR24, 0x240, URZ ;  /* 0x0000024018267890 */ /* 0x000fe2000ff1e0ff */
[----:B------:R-:W1:Y:S01]  /*2c50*/  S2UR UR26, SR_CgaCtaId ;  /* 0x00000000001a79c3 */ /* 0x000e620000008800 */
[----:B------:R-:W-:Y:S01]  /*2c60*/  UIADD3 UR40, UP1, UPT, UR24, 0x2c0, URZ ;  /* 0x000002c018287890 */ /* 0x000fe2000ff3e0ff */
[----:B------:R-:W-:Y:S01]  /*2c70*/  R2UR UR4, R0 ;  /* 0x00000000000472ca */ /* 0x000fe200000e0000 */
[----:B------:R-:W-:Y:S02]  /*2c80*/  UIADD3.X UR39, UPT, UPT, URZ, UR25, URZ, UP0, !UPT ;  /* 0x00000019ff277290 */ /* 0x000fe400087fe4ff */
[----:B------:R-:W-:Y:S02]  /*2c90*/  ULEA UR34, UR11, UR16, 0x7 ;  /* 0x000000100b227291 */ /* 0x000fe4000f8e38ff */
[----:B------:R-:W-:Y:S01]  /*2ca0*/  UPLOP3.LUT UP2, UPT, UPT, UPT, UPT, 0x80, 0x8 ;  /* 0x000000000008789c */ /* 0x000fe20003f4f070 */
[----:B------:R-:W2:Y:S01]  /*2cb0*/  S2UR UR20, SR_CgaCtaId ;  /* 0x00000000001479c3 */ /* 0x000ea20000008800 */
[----:B------:R-:W3:Y:S01]  /*2cc0*/  LDCU UR35, c[0x0][0x6e4] ;  /* 0x0000dc80ff2377ac */ /* 0x000ee20008000800 */
[----:B------:R-:W-:-:S05]  /*2cd0*/  UIADD3.X UR41, UPT, UPT, URZ, UR25, URZ, UP1, !UPT ;  /* 0x00000019ff297290 */ /* 0x000fca0008ffe4ff */
[----:B------:R-:W-:Y:S02]  /*2ce0*/  ULEA UR4, UR4, UR8, 0x18 ;  /* 0x0000000804047291 */ /* 0x000fe4000f8ec0ff */
[----:B------:R-:W-:Y:S02]  /*2cf0*/  UISETP.NE.AND UP0, UPT, UR33, URZ, UPT ;  /* 0x000000ff2100728c */ /* 0x000fe4000bf05270 */
[----:B------:R-:W-:Y:S02]  /*2d00*/  ULEA UR9, UR11, UR4, 0x3 ;  /* 0x000000040b097291 */ /* 0x000fe4000f8e18ff */
[----:B------:R-:W-:-:S04]  /*2d10*/  UIADD3 UR4, UPT, UPT, UR5, UR5, URZ ;  /* 0x0000000505047290 */ /* 0x000fc8000fffe0ff */
[----:B------:R-:W-:-:S03]  /*2d20*/  ULOP3.LUT UR5, UR4, UR32, URZ, 0xfc, !UPT ;  /* 0x0000002004057292 */ /* 0x000fc6000f8efcff */
[----:B------:R-:W4:Y:S01]  /*2d30*/  SYNCS.PHASECHK.TRANS64.TRYWAIT P0, [UR9+0x50], R4 ;  /* 0x00005004ff0075a7 */ /* 0x000f220008001109 */
[----:B------:R-:W-:-:S04]  /*2d40*/  ULEA.HI UR4, UR4, UR5, URZ, 0x1 ;  /* 0x0000000504047291 */ /* 0x000fc8000f8f08ff */
[----:B------:R-:W-:Y:S02]  /*2d50*/  ULOP3.LUT UR6, UR4, 0xfffffffe, URZ, 0xc0, !UPT ;  /* 0xfffffffe04067892 */ /* 0x000fe4000f8ec0ff */
[----:B------:R-:W-:Y:S02]  /*2d60*/  USHF.R.U32.HI UR4, URZ, 0x1, UR4 ;  /* 0x00000001ff047899 */ /* 0x000fe40008011604 */
[----:B------:R-:W-:Y:S02]  /*2d70*/  UISETP.NE.AND UP3, UPT, UR5, UR6, UPT ;  /* 0x000000060500728c */ /* 0x000fe4000bf65270 */
[----:B------:R-:W-:Y:S02]  /*2d80*/  UIADD3 UR6, UPT, UPT, UR4, -0x1, URZ ;  /* 0xffffffff04067890 */ /* 0x000fe4000fffe0ff */
[----:B------:R-:W-:-:S11]  /*2d90*/  UISETP.LT.AND UP3, UPT, UR5, URZ, UP3 ;  /* 0x000000ff0500728c */ /* 0x000fd60009f61270 */
[----:B------:R-:W-:-:S04]  /*2da0*/  @!UP3 UIADD3 UR6, UPT, UPT, UR4, URZ, URZ ;  /* 0x000000ff0406b290 */ /* 0x000fc8000fffe0ff */
[----:B------:R-:W-:Y:S01]  /*2db0*/  ULEA UR6, UR6, UR29, 0x8 ;  /* 0x0000001d06067291 */ /* 0x000fe2000f8e40ff */
[----:B-1234-:R-:W-:Y:S11]  /*2dc0*/  @!P0 BRA `(.L_x_43) ;  /* 0x0000001c00d48947 */ /* 0x01eff60003800000 */
.L_x_62:
[----:B------:R-:W-:Y:S01]  /*2dd0*/  UMOV UR42, URZ ;  /* 0x000000ff002a7c82 */ /* 0x000fe20008000000 */
[----:B------:R-:W-:Y:S01]  /*2de0*/  UMOV UR28, 0x400 ;  /* 0x00000400001c7882 */ /* 0x000fe20000000000 */
[----:B------:R-:W-:-:S05]  /*2df0*/  UMOV UR27, 0x400 ;  /* 0x00000400001b7882 */ /* 0x000fca0000000000 */
.L_x_46:
[----:B------:R-:W-:Y:S02]  /*2e00*/  USHF.L.U32 UR5, UR42, 0x5, URZ ;  /* 0x000000052a057899 */ /* 0x000fe400080006ff */
[----:B------:R-:W-:Y:S02]  /*2e10*/  USHF.R.U32.HI UR37, URZ, 0x1, UR42 ;  /* 0x00000001ff257899 */ /* 0x000fe4000801162a */
[----:B------:R-:W-:Y:S02]  /*2e20*/  UIADD3 UR4, UPT, UPT, UR34, UR5, URZ ;  /* 0x0000000522047290 */ /* 0x000fe4000fffe0ff */
[----:B------:R-:W-:-:S07]  /*2e30*/  ULEA UR37, UR12, UR37, 0x2 ;  /* 0x000000250c257291 */ /* 0x000fce000f8e10ff */
[----:B------:R-:W2:Y:S01]  /*2e40*/  LDTM.x32 R36, tmem[UR4] ;  /* 0x00000004002479ee */ /* 0x000ea200082c0000 */
[----:B-1----:R-:W1:Y:S01]  /*2e50*/  LDTM.x32 R4, tmem[UR4+0x20] ;  /* 0x00002004000479ee */ /* 0x002e6200082c0000 */
[----:B------:R-:W-:-:S04]  /*2e60*/  USHF.R.S32.HI UR4, URZ, 0x1f, UR37 ;  /* 0x0000001fff047899 */ /* 0x000fc80008011425 */
[----:B------:R-:W-:-:S04]  /*2e70*/  ULEA.HI UR4, UR4, UR37, URZ, 0x2 ;  /* 0x0000002504047291 */ /* 0x000fc8000f8f10ff */
[----:B------:R-:W-:-:S04]  /*2e80*/  ULOP3.LUT UR4, UR4, 0x3fffc, URZ, 0xc0, !UPT ;  /* 0x0003fffc04047892 */ /* 0x000fc8000f8ec0ff */
[----:B------:R-:W-:-:S06]  /*2e90*/  UIADD3 UR4, UPT, UPT, UR37, -UR4, URZ ;  /* 0x8000000425047290 */ /* 0x000fcc000fffe0ff */
[----:B------:R-:W-:Y:S01]  /*2ea0*/  MOV R84, UR4 ;  /* 0x0000000400547c02 */ /* 0x000fe20008000f00 */
[----:B------:R-:W-:Y:S01]  /*2eb0*/  ULEA.HI UR4, UR37, UR37, URZ, 0x1 ;  /* 0x0000002525047291 */ /* 0x000fe2000f8f08ff */
[----:B--2---:R-:W-:Y:S01]  /*2ec0*/  FMUL R3, R37, UR35 ;  /* 0x0000002325037c20 */ /* 0x004fe20008400000 */
[----:B------:R-:W-:Y:S01]  /*2ed0*/  FMUL R2, R36, UR35 ;  /* 0x0000002324027c20 */ /* 0x000fe20008400000 */
[----:B------:R-:W-:Y:S01]  /*2ee0*/  FMUL R71, R39, UR35 ;  /* 0x0000002327477c20 */ /* 0x000fe20008400000 */
[----:B------:R-:W-:Y:S01]  /*2ef0*/  FMUL R41, R41, UR35 ;  /* 0x0000002329297c20 */ /* 0x000fe20008400000 */
[----:B------:R-:W-:Y:S01]  /*2f00*/  FMUL R43, R43, UR35 ;  /* 0x000000232b2b7c20 */ /* 0x000fe20008400000 */
[----:B------:R-:W-:Y:S01]  /*2f10*/  FMUL R42, R42, UR35 ;  /* 0x000000232a2a7c20 */ /* 0x000fe20008400000 */
[----:B------:R-:W-:Y:S01]  /*2f20*/  FMUL R40, R40, UR35 ;  /* 0x0000002328287c20 */ /* 0x000fe20008400000 */
[----:B------:R-:W-:Y:S01]  /*2f30*/  FMUL R70, R38, UR35 ;  /* 0x0000002326467c20 */ /* 0x000fe20008400000 */
[----:B------:R-:W-:Y:S01]  /*2f40*/  F2FP.BF16.F32.PACK_AB R36, R3, R2 ;  /* 0x000000020324723e */ /* 0x000fe200000010ff */
[----:B-1----:R-:W-:Y:S01]  /*2f50*/  FMUL R69, R5, UR35 ;  /* 0x0000002305457c20 */ /* 0x002fe20008400000 */
[----:B------:R-:W-:Y:S01]  /*2f60*/  F2FP.BF16.F32.PACK_AB R39, R43, R42 ;  /* 0x0000002a2b27723e */ /* 0x000fe200000010ff */
[----:B------:R-:W-:Y:S01]  /*2f70*/  FMUL R68, R4, UR35 ;  /* 0x0000002304447c20 */ /* 0x000fe20008400000 */
[----:B------:R-:W-:Y:S01]  /*2f80*/  F2FP.BF16.F32.PACK_AB R38, R41, R40 ;  /* 0x000000282926723e */ /* 0x000fe200000010ff */
[----:B------:R-:W-:Y:S01]  /*2f90*/  FMUL R45, R45, UR35 ;  /* 0x000000232d2d7c20 */ /* 0x000fe20008400000 */
[----:B------:R-:W-:Y:S01]  /*2fa0*/  F2FP.BF16.F32.PACK_AB R37, R71, R70 ;  /* 0x000000464725723e */ /* 0x000fe200000010ff */
[----:B------:R-:W-:Y:S01]  /*2fb0*/  FMUL R44, R44, UR35 ;  /* 0x000000232c2c7c20 */ /* 0x000fe20008400000 */
[----:B------:R-:W-:Y:S01]  /*2fc0*/  LEA R72, R84, R75, 0xe ;  /* 0x0000004b54487211 */ /* 0x000fe200078e70ff */
[----:B------:R-:W-:Y:S01]  /*2fd0*/  FMUL R47, R47, UR35 ;  /* 0x000000232f2f7c20 */ /* 0x000fe20008400000 */
[----:B------:R-:W-:Y:S01]  /*2fe0*/  FMUL R46, R46, UR35 ;  /* 0x000000232e2e7c20 */ /* 0x000fe20008400000 */
[----:B------:R-:W-:Y:S01]  /*2ff0*/  FMUL R49, R49, UR35 ;  /* 0x0000002331317c20 */ /* 0x000fe20008400000 */
[----:B------:R-:W-:Y:S01]  /*3000*/  FMUL R48, R48, UR35 ;  /* 0x0000002330307c20 */ /* 0x000fe20008400000 */
[----:B------:R-:W-:Y:S01]  /*3010*/  FMUL R51, R51, UR35 ;  /* 0x0000002333337c20 */ /* 0x000fe20008400000 */
[----:B------:R-:W-:Y:S01]  /*3020*/  FMUL R50, R50, UR35 ;  /* 0x0000002332327c20 */ /* 0x000fe20008400000 */
[----:B------:R-:W-:Y:S01]  /*3030*/  FMUL2 R4, R68.F32x2.HI_LO, -1.4426950216293334961 ;  /* 0xbfb8aa3b4404784a */ /* 0x000fe20001000000 */
[----:B------:R1:W-:Y:S01]  /*3040*/  STS.128 [R72], R36 ;  /* 0x0000002448007388 */ /* 0x0003e20000000c00 */
[----:B------:R-:W-:Y:S01]  /*3050*/  FMUL R73, R7, UR35 ;  /* 0x0000002307497c20 */ /* 0x000fe20008400000 */
[----:B------:R-:W-:Y:S01]  /*3060*/  FMUL R53, R53, UR35 ;  /* 0x0000002335357c20 */ /* 0x000fe20008400000 */
[----:B------:R2:W-:Y:S01]  /*3070*/  MUFU.EX2 R88, R4 ;  /* 0x0000000400587308 */ /* 0x0005e20000000800 */
[----:B------:R-:W-:Y:S01]  /*3080*/  FMUL R52, R52, UR35 ;  /* 0x0000002334347c20 */ /* 0x000fe20008400000 */
[----:B------:R-:W-:Y:S01]  /*3090*/  FMUL R55, R55, UR35 ;  /* 0x0000002337377c20 */ /* 0x000fe20008400000 */
[----:B------:R-:W-:Y:S01]  /*30a0*/  FMUL R57, R57, UR35 ;  /* 0x0000002339397c20 */ /* 0x000fe20008400000 */
[----:B------:R-:W-:Y:S01]  /*30b0*/  FMUL R59, R59, UR35 ;  /* 0x000000233b3b7c20 */ /* 0x000fe20008400000 */
[----:B------:R-:W-:Y:S01]  /*30c0*/  FMUL R58, R58, UR35 ;  /* 0x000000233a3a7c20 */ /* 0x000fe20008400000 */
[----:B------:R-:W-:Y:S01]  /*30d0*/  LEA R90, R84, R76, 0xe ;  /* 0x0000004c545a7211 */ /* 0x000fe200078e70ff */
[----:B------:R-:W-:Y:S01]  /*30e0*/  FMUL R56, R56, UR35 ;  /* 0x0000002338387c20 */ /* 0x000fe20008400000 */
[----:B------:R-:W-:Y:S01]  /*30f0*/  FMUL R54, R54, UR35 ;  /* 0x0000002336367c20 */ /* 0x000fe20008400000 */
[----:B------:R3:W-:Y:S01]  /*3100*/  MUFU.EX2 R85, R5 ;  /* 0x0000000500557308 */ /* 0x0007e20000000800 */
[----:B------:R-:W-:Y:S01]  /*3110*/  F2FP.BF16.F32.PACK_AB R7, R59, R58 ;  /* 0x0000003a3b07723e */ /* 0x000fe200000010ff */
[----:B------:R-:W-:Y:S01]  /*3120*/  FMUL R61, R61, UR35 ;  /* 0x000000233d3d7c20 */ /* 0x000fe20008400000 */
[----:B------:R-:W-:Y:S01]  /*3130*/  LEA R91, R84, R77, 0xe ;  /* 0x0000004d545b7211 */ /* 0x000fe200078e70ff */
[----:B------:R-:W-:Y:S01]  /*3140*/  FMUL R67, R67, UR35 ;  /* 0x0000002343437c20 */ /* 0x000fe20008400000 */
[----:B------:R-:W-:Y:S01]  /*3150*/  FMUL R66, R66, UR35 ;  /* 0x0000002342427c20 */ /* 0x000fe20008400000 */
[----:B------:R-:W-:Y:S01]  /*3160*/  FMUL R60, R60, UR35 ;  /* 0x000000233c3c7c20 */ /* 0x000fe20008400000 */
[----:B------:R-:W-:Y:S01]  /*3170*/  FMUL R9, R9, UR35 ;  /* 0x0000002309097c20 */ /* 0x000fe20008400000 */
[----:B--2---:R-:W-:Y:S01]  /*3180*/  F2FP.BF16.F32.PACK_AB R4, R53, R52 ;  /* 0x000000343504723e */ /* 0x004fe200000010ff */
[----:B------:R-:W-:Y:S01]  /*3190*/  FMUL R8, R8, UR35 ;  /* 0x0000002308087c20 */ /* 0x000fe20008400000 */
[----:B------:R-:W-:Y:S01]  /*31a0*/  FMUL R11, R11, UR35 ;  /* 0x000000230b0b7c20 */ /* 0x000fe20008400000 */
[----:B------:R-:W-:Y:S01]  /*31b0*/  FMUL R10, R10, UR35 ;  /* 0x000000230a0a7c20 */ /* 0x000fe20008400000 */
[----:B------:R-:W-:Y:S01]  /*31c0*/  FMUL R13, R13, UR35 ;  /* 0x000000230d0d7c20 */ /* 0x000fe20008400000 */
[----:B------:R-:W-:Y:S01]  /*31d0*/  FMUL R12, R12, UR35 ;  /* 0x000000230c0c7c20 */ /* 0x000fe20008400000 */
[----:B------:R-:W-:Y:S01]  /*31e0*/  FMUL R21, R21, UR35 ;  /* 0x0000002315157c20 */ /* 0x000fe20008400000 */
[----:B------:R-:W-:Y:S01]  /*31f0*/  FMUL R20, R20, UR35 ;  /* 0x0000002314147c20 */ /* 0x000fe20008400000 */
[----:B------:R-:W-:Y:S01]  /*3200*/  FMUL R19, R19, UR35 ;  /* 0x0000002313137c20 */ /* 0x000fe20008400000 */
[----:B---3--:R-:W-:Y:S01]  /*3210*/  F2FP.BF16.F32.PACK_AB R5, R55, R54 ;  /* 0x000000363705723e */ /* 0x008fe200000010ff */
[----:B------:R-:W-:Y:S01]  /*3220*/  FMUL R18, R18, UR35 ;  /* 0x0000002312127c20 */ /* 0x000fe20008400000 */
[----:B-1----:R-:W-:Y:S01]  /*3230*/  FMUL R72, R6, UR35 ;  /* 0x0000002306487c20 */ /* 0x002fe20008400000 */
[----:B------:R-:W-:Y:S01]  /*3240*/  F2FP.BF16.F32.PACK_AB R39, R51, R50 ;  /* 0x000000323327723e */ /* 0x000fe200000010ff */
[----:B------:R-:W-:Y:S01]  /*3250*/  FMUL R23, R23, UR35 ;  /* 0x0000002317177c20 */ /* 0x000fe20008400000 */
[----:B------:R-:W-:Y:S01]  /*3260*/  F2FP.BF16.F32.PACK_AB R38, R49, R48 ;  /* 0x000000303126723e */ /* 0x000fe200000010ff */
[----:B------:R-:W-:Y:S01]  /*3270*/  FMUL2 R86, R72.F32x2.HI_LO, -1.4426950216293334961 ;  /* 0xbfb8aa3b4856784a */ /* 0x000fe20001000000 */
[----:B------:R-:W-:Y:S01]  /*3280*/  F2FP.BF16.F32.PACK_AB R37, R47, R46 ;  /* 0x0000002e2f25723e */ /* 0x000fe200000010ff */
[----:B------:R-:W-:Y:S01]  /*3290*/  FMUL R22, R22, UR35 ;  /* 0x0000002316167c20 */ /* 0x000fe20008400000 */
[----:B------:R-:W-:Y:S01]  /*32a0*/  F2FP.BF16.F32.PACK_AB R36, R45, R44 ;  /* 0x0000002c2d24723e */ /* 0x000fe200000010ff */
[----:B------:R-:W1:Y:S01]  /*32b0*/  MUFU.EX2 R89, R86 ;  /* 0x0000005600597308 */ /* 0x000e620000000800 */
[----:B------:R-:W-:Y:S01]  /*32c0*/  F2FP.BF16.F32.PACK_AB R6, R57, R56 ;  /* 0x000000383906723e */ /* 0x000fe200000010ff */
[----:B------:R-:W-:Y:S01]  /*32d0*/  FMUL R33, R33, UR35 ;  /* 0x0000002321217c20 */ /* 0x000fe20008400000 */
[----:B------:R-:W-:Y:S01]  /*32e0*/  FMUL R32, R32, UR35 ;  /* 0x0000002320207c20 */ /* 0x000fe20008400000 */
[----:B------:R2:W-:Y:S01]  /*32f0*/  STS.128 [R90], R36 ;  /* 0x000000245a007388 */ /* 0x0005e20000000c00 */
[----:B------:R-:W-:Y:S01]  /*3300*/  FMUL R35, R35, UR35 ;  /* 0x0000002323237c20 */ /* 0x000fe20008400000 */
[----:B------:R-:W-:Y:S01]  /*3310*/  FMUL R34, R34, UR35 ;  /* 0x0000002322227c20 */ /* 0x000fe20008400000 */
[----:B------:R-:W-:Y:S01]  /*3320*/  FMUL R29, R29, UR35 ;  /* 0x000000231d1d7c20 */ /* 0x000fe20008400000 */
[----:B------:R3:W-:Y:S01]  /*3330*/  MUFU.EX2 R92, R87 ;  /* 0x00000057005c7308 */ /* 0x0007e20000000800 */
[----:B------:R4:W-:Y:S01]  /*3340*/  STS.128 [R91], R4 ;  /* 0x000000045b007388 */ /* 0x0009e20000000c00 */
[----:B------:R-:W-:Y:S01]  /*3350*/  FMUL R28, R28, UR35 ;  /* 0x000000231c1c7c20 */ /* 0x000fe20008400000 */
[----:B------:R-:W-:Y:S01]  /*3360*/  FMUL R31, R31, UR35 ;  /* 0x000000231f1f7c20 */ /* 0x000fe20008400000 */
[----:B------:R-:W-:Y:S01]  /*3370*/  FMUL R30, R30, UR35 ;  /* 0x000000231e1e7c20 */ /* 0x000fe20008400000 */
[----:B------:R-:W-:Y:S01]  /*3380*/  ULOP3.LUT UR4, UR4, 0xfffffffe, URZ, 0xc0, !UPT ;  /* 0xfffffffe04047892 */ /* 0x000fe2000f8ec0ff */
[----:B-1----:R-:W-:-:S03]  /*3390*/  FADD R89, R89, 1 ;  /* 0x3f80000059597421 */ /* 0x002fc60000000000 */
[----:B------:R-:W-:Y:S01]  /*33a0*/  UIADD3 UR37, UPT, UPT, UR37, -UR4, URZ ;  /* 0x8000000425257290 */ /* 0x000fe2000fffe0ff */
[----:B---3--:R-:W-:-:S04]  /*33b0*/  FMUL2 R86, R12.F32x2.HI_LO, -1.4426950216293334961 ;  /* 0xbfb8aa3b0c56784a */ /* 0x008fc80001000000 */
[----:B------:R-:W-:Y:S01]  /*33c0*/  MUFU.EX2 R93, R86 ;  /* 0x00000056005d7308 */ /* 0x000fe20000000800 */
[----:B--2---:R-:W-:Y:S01]  /*33d0*/  FMUL R39, R63, UR35 ;  /* 0x000000233f277c20 */ /* 0x004fe20008400000 */
[----:B------:R-:W-:Y:S01]  /*33e0*/  FMUL R37, R65, UR35 ;  /* 0x0000002341257c20 */ /* 0x000fe20008400000 */
[----:B------:R-:W-:Y:S01]  /*33f0*/  FMUL R36, R64, UR35 ;  /* 0x0000002340247c20 */ /* 0x000fe20008400000 */
[----:B------:R-:W-:Y:S01]  /*3400*/  FMUL R38, R62, UR35 ;  /* 0x000000233e267c20 */ /* 0x000fe20008400000 */
[----:B------:R-:W-:Y:S01]  /*3410*/  LEA R90, R84, R78, 0xe ;  /* 0x0000004e545a7211 */ /* 0x000fe200078e70ff */
[----:B------:R-:W-:Y:S01]  /*3420*/  FMUL2 R64, R8.F32x2.HI_LO, -1.4426950216293334961 ;  /* 0xbfb8aa3b0840784a */ /* 0x000fe20001000000 */
[----:B----4-:R-:W-:Y:S01]  /*3430*/  F2FP.BF16.F32.PACK_AB R7, R67, R66 ;  /* 0x000000424307723e */ /* 0x010fe200000010ff */
[----:B------:R-:W-:Y:S01]  /*3440*/  FMUL2 R62, R10.F32x2.HI_LO, -1.4426950216293334961 ;  /* 0xbfb8aa3b0a3e784a */ /* 0x000fe20001000000 */
[----:B------:R-:W-:Y:S01]  /*3450*/  F2FP.BF16.F32.PACK_AB R6, R37, R36 ;  /* 0x000000242506723e */ /* 0x000fe200000010ff */
[----:B------:R-:W1:Y:S01]  /*3460*/  MUFU.EX2 R91, R87 ;  /* 0x00000057005b7308 */ /* 0x000e620000000800 */
[----:B------:R-:W-:-:S02]  /*3470*/  F2FP.BF16.F32.PACK_AB R5, R39, R38 ;  /* 0x000000262705723e */ /* 0x000fc400000010ff */
[----:B------:R-:W-:Y:S02]  /*3480*/  F2FP.BF16.F32.PACK_AB R4, R61, R60 ;  /* 0x0000003c3d04723e */ /* 0x000fe400000010ff */
[----:B------:R-:W-:-:S03]  /*3490*/  LEA R84, R84, R83, 0xe ;  /* 0x0000005354547211 */ /* 0x000fc600078e70ff */
[----:B------:R2:W-:Y:S01]  /*34a0*/  STS.128 [R90], R4 ;  /* 0x000000045a007388 */ /* 0x0005e20000000c00 */
[----:B------:R-:W-:Y:S08]  /*34b0*/  MUFU.EX2 R64, R64 ;  /* 0x0000004000407308 */ /* 0x000ff00000000800 */
[----:B------:R-:W-:Y:S01]  /*34c0*/  MUFU.EX2 R65, R65 ;  /* 0x0000004100417308 */ /* 0x000fe20000000800 */
[----:B-1----:R-:W-:-:S07]  /*34d0*/  FADD R91, R91, 1 ;  /* 0x3f8000005b5b7421 */ /* 0x002fce0000000000 */
[----:B------:R-:W1:Y:S08]  /*34e0*/  MUFU.EX2 R96, R62 ;  /* 0x0000003e00607308 */ /* 0x000e700000000800 */
[----:B------:R3:W-:Y:S01]  /*34f0*/  MUFU.EX2 R94, R63 ;  /* 0x0000003f005e7308 */ /* 0x0007e20000000800 */
[----:B--2---:R-:W-:Y:S01]  /*3500*/  FADD R6, R88, 1 ;  /* 0x3f80000058067421 */ /* 0x004fe20000000000 */
[----:B------:R-:W-:Y:S01]  /*3510*/  FADD R88, R85, 1 ;  /* 0x3f80000055587421 */ /* 0x000fe20000000000 */
[----:B------:R-:W-:Y:S01]  /*3520*/  FADD R85, R92, 1 ;  /* 0x3f8000005c557421 */ /* 0x000fe20000000000 */
[----:B------:R-:W-:Y:S01]  /*3530*/  FMUL R5, R15, UR35 ;  /* 0x000000230f057c20 */ /* 0x000fe20008400000 */
[----:B------:R-:W-:-:S03]  /*3540*/  FMUL R4, R14, UR35 ;  /* 0x000000230e047c20 */ /* 0x000fc60008400000 */
[----:B------:R-:W-:Y:S01]  /*3550*/  MUFU.RCP R7, R88 ;  /* 0x0000005800077308 */ /* 0x000fe20000001000 */
[----:B-1----:R-:W-:Y:S01]  /*3560*/  FADD R96, R96, 1 ;  /* 0x3f80000060607421 */ /* 0x002fe20000000000 */
[----:B---3--:R-:W-:-:S06]  /*3570*/  FMUL2 R62, R4.F32x2.HI_LO, -1.4426950216293334961 ;  /* 0xbfb8aa3b043e784a */ /* 0x008fcc0001000000 */
[----:B------:R-:W1:Y:S08]  /*3580*/  MUFU.RCP R6, R6 ;  /* 0x0000000600067308 */ /* 0x000e700000001000 */
[----:B------:R-:W-:Y:S08]  /*3590*/  MUFU.RCP R14, R89 ;  /* 0x00000059000e7308 */ /* 0x000ff00000001000 */
[----:B------:R-:W2:Y:S01]  /*35a0*/  MUFU.RCP R15, R85 ;  /* 0x00000055000f7308 */ /* 0x000ea20000001000 */
[----:B-1----:R-:W-:-:S04]  /*35b0*/  FMUL2 R6, R6.F32x2.HI_LO, R68.F32x2.HI_LO ;  /* 0x000000440606724a */ /* 0x002fc80000000000 */
[----:B------:R-:W-:Y:S02]  /*35c0*/  FMUL2 R2, R6.F32x2.HI_LO, R2.F32x2.HI_LO ;  /* 0x000000020602724a */ /* 0x000fe40000000000 */
[----:B------:R-:W-:Y:S01]  /*35d0*/  FMUL R6, R16, UR35 ;  /* 0x0000002310067c20 */ /* 0x000fe20008400000 */
[----:B------:R-:W-:Y:S01]  /*35e0*/  FADD R16, R64, 1 ;  /* 0x3f80000040107421 */ /* 0x000fe20000000000 */
[----:B------:R-:W-:Y:S01]  /*35f0*/  FMUL R7, R17, UR35 ;  /* 0x0000002311077c20 */ /* 0x000fe20008400000 */
[----:B------:R-:W-:Y:S03]  /*3600*/  MUFU.EX2 R90, R62 ;  /* 0x0000003e005a7308 */ /* 0x000fe60000000800 */
[----:B------:R-:W-:Y:S02]  /*3610*/  FMUL2 R86, R6.F32x2.HI_LO, -1.4426950216293334961 ;  /* 0xbfb8aa3b0656784a */ /* 0x000fe40001000000 */
[----:B--2---:R-:W-:-:S03]  /*3620*/  FMUL2 R14, R14.F32x2.HI_LO, R72.F32x2.HI_LO ;  /* 0x000000480e0e724a */ /* 0x004fc60000000000 */
[----:B------:R-:W-:Y:S01]  /*3630*/  MUFU.RCP R16, R16 ;  /* 0x0000001000107308 */ /* 0x000fe20000001000 */
[----:B------:R-:W-:Y:S02]  /*3640*/  FMUL2 R14, R14.F32x2.HI_LO, R70.F32x2.HI_LO ;  /* 0x000000460e0e724a */ /* 0x000fe40000000000 */
[----:B------:R-:W-:Y:S01]  /*3650*/  FADD R70, R65, 1 ;  /* 0x3f80000041467421 */ /* 0x000fe20000000000 */
[----:B------:R-:W-:-:S04]  /*3660*/  FMUL2 R64, R18.F32x2.HI_LO, -1.4426950216293334961 ;  /* 0xbfb8aa3b1240784a */ /* 0x000fc80001000000 */
[----:B------:R1:W-:Y:S08]  /*3670*/  MUFU.EX2 R92, R87 ;  /* 0x00000057005c7308 */ /* 0x0003f00000000800 */
[----:B------:R-:W2:Y:S08]  /*3680*/  MUFU.RCP R17, R70 ;  /* 0x0000004600117308 */ /* 0x000eb00000001000 */
[----:B------:R-:W3:Y:S01]  /*3690*/  MUFU.EX2 R95, R63 ;  /* 0x0000003f005f7308 */ /* 0x000ee20000000800 */
[----:B-1----:R-:W-:-:S07]  /*36a0*/  FADD R87, R94, 1 ;  /* 0x3f8000005e577421 */ /* 0x002fce0000000000 */
[----:B------:R-:W-:Y:S01]  /*36b0*/  MUFU.RCP R62, R96 ;  /* 0x00000060003e7308 */ /* 0x000fe20000001000 */
[----:B--2---:R-:W-:Y:S02]  /*36c0*/  FMUL2 R16, R16.F32x2.HI_LO, R8.F32x2.HI_LO ;  /* 0x000000081010724a */ /* 0x004fe40000000000 */
[----:B------:R-:W-:Y:S02]  /*36d0*/  FMUL2 R70, R20.F32x2.HI_LO, -1.4426950216293334961 ;  /* 0xbfb8aa3b1446784a */ /* 0x000fe40001000000 */
[----:B------:R-:W-:Y:S02]  /*36e0*/  FMUL2 R16, R16.F32x2.HI_LO, R40.F32x2.HI_LO ;  /* 0x000000281010724a */ /* 0x000fe40000000000 */
[----:B------:R-:W-:Y:S01]  /*36f0*/  FADD R40, R93, 1 ;  /* 0x3f8000005d287421 */ /* 0x000fe20000000000 */
[----:B------:R-:W1:Y:S01]  /*3700*/  MUFU.RCP R63, R87 ;  /* 0x00000057003f7308 */ /* 0x000e620000001000 */
[----:B---3--:R-:W-:-:S07]  /*3710*/  FADD R95, R95, 1 ;  /* 0x3f8000005f5f7421 */ /* 0x008fce0000000000 */
[----:B------:R2:W3:Y:S08]  /*3720*/  MUFU.EX2 R85, R70 ;  /* 0x0000004600557308 */ /* 0x0004f00000000800 */
[----:B------:R-:W-:Y:S01]  /*3730*/  MUFU.RCP R40, R40 ;  /* 0x0000002800287308 */ /* 0x000fe20000001000 */
[----:B-1----:R-:W-:Y:S01]  /*3740*/  FMUL2 R62, R62.F32x2.HI_LO, R10.F32x2.HI_LO ;  /* 0x0000000a3e3e724a */ /* 0x002fe20000000000 */
[----:B------:R-:W-:-:S02]  /*3750*/  F2FP.BF16.F32.PACK_AB R11, R11, R10 ;  /* 0x0000000a0b0b723e */ /* 0x000fc400000010ff */
[----:B------:R-:W-:Y:S01]  /*3760*/  F2FP.BF16.F32.PACK_AB R10, R9, R8 ;  /* 0x00000008090a723e */ /* 0x000fe200000010ff */
[----:B------:R-:W-:Y:S01]  /*3770*/  FMUL2 R42, R62.F32x2.HI_LO, R42.F32x2.HI_LO ;  /* 0x0000002a3e2a724a */ /* 0x000fe20000000000 */
[----:B------:R-:W-:Y:S02]  /*3780*/  F2FP.BF16.F32.PACK_AB R9, R73, R72 ;  /* 0x000000484909723e */ /* 0x000fe400000010ff */
[----:B------:R-:W1:Y:S01]  /*3790*/  MUFU.RCP R41, R91 ;  /* 0x0000005b00297308 */ /* 0x000e620000001000 */
[----:B--2---:R-:W-:Y:S01]  /*37a0*/  FADD R70, R90, 1 ;  /* 0x3f8000005a467421 */ /* 0x004fe20000000000 */
[----:B------:R-:W-:Y:S01]  /*37b0*/  F2FP.BF16.F32.PACK_AB R8, R69, R68 ;  /* 0x000000444508723e */ /* 0x000fe200000010ff */
[----:B---3--:R-:W-:-:S05]  /*37c0*/  FADD R85, R85, 1 ;  /* 0x3f80000055557421 */ /* 0x008fca0000000000 */
[----:B------:R-:W-:Y:S08]  /*37d0*/  MUFU.RCP R62, R70 ;  /* 0x00000046003e7308 */ /* 0x000ff00000001000 */
[----:B------:R-:W2:Y:S01]  /*37e0*/  MUFU.RCP R63, R95 ;  /* 0x0000005f003f7308 */ /* 0x000ea20000001000 */
[----:B-1----:R-:W-:-:S04]  /*37f0*/  FMUL2 R40, R40.F32x2.HI_LO, R12.F32x2.HI_LO ;  /* 0x0000000c2828724a */ /* 0x002fc80000000000 */
[----:B------:R-:W-:Y:S02]  /*3800*/  FMUL2 R40, R40.F32x2.HI_LO, R44.F32x2.HI_LO ;  /* 0x0000002c2828724a */ /* 0x000fe40000000000 */
[----:B------:R-:W-:Y:S01]  /*3810*/  FMUL R45, R25, UR35 ;  /* 0x00000023192d7c20 */ /* 0x000fe20008400000 */
[----:B------:R-:W-:Y:S01]  /*3820*/  MUFU.EX2 R88, R86 ;  /* 0x0000005600587308 */ /* 0x000fe20000000800 */
[----:B------:R-:W-:-:S04]  /*3830*/  FMUL R44, R24, UR35 ;  /* 0x00000023182c7c20 */ /* 0x000fc80008400000 */
[----:B------:R-:W-:-:S03]  /*3840*/  FMUL2 R24, R44.F32x2.HI_LO, -1.4426950216293334961 ;  /* 0xbfb8aa3b2c18784a */ /* 0x000fc60001000000 */
[----:B------:R-:W1:Y:S01]  /*3850*/  MUFU.EX2 R89, R64 ;  /* 0x0000004000597308 */ /* 0x000e620000000800 */
[----:B--2---:R-:W-:-:S04]  /*3860*/  FMUL2 R62, R62.F32x2.HI_LO, R4.F32x2.HI_LO ;  /* 0x000000043e3e724a */ /* 0x004fc80000000000 */
[----:B------:R-:W-:Y:S02]  /*3870*/  FMUL2 R46, R62.F32x2.HI_LO, R46.F32x2.HI_LO ;  /* 0x0000002e3e2e724a */ /* 0x000fe40000000000 */
[----:B------:R-:W-:Y:S01]  /*3880*/  FMUL R63, R27, UR35 ;  /* 0x000000231b3f7c20 */ /* 0x000fe20008400000 */
[----:B------:R2:W3:Y:S01]  /*3890*/  MUFU.EX2 R94, R65 ;  /* 0x00000041005e7308 */ /* 0x0004e20000000800 */
[----:B------:R-:W-:-:S04]  /*38a0*/  FMUL R62, R26, UR35 ;  /* 0x000000231a3e7c20 */ /* 0x000fc80008400000 */
[----:B------:R-:W-:-:S03]  /*38b0*/  FMUL2 R26, R62.F32x2.HI_LO, -1.4426950216293334961 ;  /* 0xbfb8aa3b3e1a784a */ /* 0x000fc60001000000 */
[----:B------:R4:W-:Y:S01]  /*38c0*/  MUFU.EX2 R86, R71 ;  /* 0x0000004700567308 */ /* 0x0009e20000000800 */
[----:B-1----:R-:W-:-:S07]  /*38d0*/  FADD R89, R89, 1 ;  /* 0x3f80000059597421 */ /* 0x002fce0000000000 */
[----:B------:R-:W1:Y:S01]  /*38e0*/  MUFU.EX2 R91, R24 ;  /* 0x00000018005b7308 */ /* 0x000e620000000800 */
[----:B--2---:R-:W-:Y:S02]  /*38f0*/  FMUL2 R64, R22.F32x2.HI_LO, -1.4426950216293334961 ;  /* 0xbfb8aa3b1640784a */ /* 0x004fe40001000000 */
[----:B---3--:R-:W-:-:S05]  /*3900*/  FADD R70, R94, 1 ;  /* 0x3f8000005e467421 */ /* 0x008fca0000000000 */
[----:B------:R2:W-:Y:S01]  /*3910*/  MUFU.EX2 R87, R64 ;  /* 0x0000004000577308 */ /* 0x0005e20000000800 */
[----:B----4-:R-:W-:-:S07]  /*3920*/  FADD R71, R92, 1 ;  /* 0x3f8000005c477421 */ /* 0x010fce0000000000 */
[----:B------:R-:W3:Y:S01]  /*3930*/  MUFU.EX2 R93, R25 ;  /* 0x00000019005d7308 */ /* 0x000ee20000000800 */
[----:B-1----:R-:W-:-:S07]  /*3940*/  FADD R72, R91, 1 ;  /* 0x3f8000005b487421 */ /* 0x002fce0000000000 */
[----:B------:R-:W1:Y:S01]  /*3950*/  MUFU.EX2 R90, R65 ;  /* 0x00000041005a7308 */ /* 0x000e620000000800 */
[----:B--2---:R-:W-:-:S07]  /*3960*/  FADD R64, R88, 1 ;  /* 0x3f80000058407421 */ /* 0x004fce0000000000 */
[----:B------:R2:W-:Y:S01]  /*3970*/  MUFU.RCP R24, R89 ;  /* 0x0000005900187308 */ /* 0x0005e20000001000 */
[----:B---3--:R-:W-:-:S07]  /*3980*/  FADD R73, R93, 1 ;  /* 0x3f8000005d497421 */ /* 0x008fce0000000000 */
[----:B------:R-:W3:Y:S08]  /*3990*/  MUFU.RCP R25, R70 ;  /* 0x0000004600197308 */ /* 0x000ef00000001000 */
[----:B------:R-:W-:Y:S01]  /*39a0*/  MUFU.RCP R64, R64 ;  /* 0x0000004000407308 */ /* 0x000fe20000001000 */
[----:B--2---:R-:W-:Y:S01]  /*39b0*/  FADD R89, R86, 1 ;  /* 0x3f80000056597421 */ /* 0x004fe20000000000 */
[----:B------:R-:W-:Y:S01]  /*39c0*/  FADD R86, R87, 1 ;  /* 0x3f80000057567421 */ /* 0x000fe20000000000 */
[----:B-1----:R-:W-:-:S05]  /*39d0*/  FADD R87, R90, 1 ;  /* 0x3f8000005a577421 */ /* 0x002fca0000000000 */
[----:B------:R-:W1:Y:S01]  /*39e0*/  MUFU.RCP R65, R71 ;  /* 0x0000004700417308 */ /* 0x000e620000001000 */
[----:B---3--:R-:W-:-:S04]  /*39f0*/  FMUL2 R24, R24.F32x2.HI_LO, R18.F32x2.HI_LO ;  /* 0x000000121818724a */ /* 0x008fc80000000000 */
[----:B------:R-:W-:Y:S02]  /*3a00*/  FMUL2 R50, R24.F32x2.HI_LO, R50.F32x2.HI_LO ;  /* 0x000000321832724a */ /* 0x000fe40000000000 */
[----:B------:R-:W-:Y:S01]  /*3a10*/  FMUL2 R24, R32.F32x2.HI_LO, -1.4426950216293334961 ;  /* 0xbfb8aa3b2018784a */ /* 0x000fe20001000000 */
[----:B------:R-:W2:Y:S08]  /*3a20*/  MUFU.EX2 R92, R26 ;  /* 0x0000001a005c7308 */ /* 0x000eb00000000800 */
[----:B------:R-:W3:Y:S01]  /*3a30*/  MUFU.EX2 R94, R27 ;  /* 0x0000001b005e7308 */ /* 0x000ee20000000800 */
[----:B-1----:R-:W-:-:S02]  /*3a40*/  FMUL2 R64, R64.F32x2.HI_LO, R6.F32x2.HI_LO ;  /* 0x000000064040724a */ /* 0x002fc40000000000 */
[----:B------:R-:W-:Y:S02]  /*3a50*/  FMUL2 R70, R30.F32x2.HI_LO, -1.4426950216293334961 ;  /* 0xbfb8aa3b1e46784a */ /* 0x000fe40001000000 */
[----:B------:R-:W-:Y:S02]  /*3a60*/  FMUL2 R48, R64.F32x2.HI_LO, R48.F32x2.HI_LO ;  /* 0x000000304030724a */ /* 0x000fe40000000000 */
[----:B------:R-:W-:Y:S01]  /*3a70*/  FMUL2 R64, R28.F32x2.HI_LO, -1.4426950216293334961 ;  /* 0xbfb8aa3b1c40784a */ /* 0x000fe20001000000 */
[----:B------:R-:W-:Y:S01]  /*3a80*/  MUFU.EX2 R25, R25 ;  /* 0x0000001900197308 */ /* 0x000fe20000000800 */
[----:B--2---:R-:W-:-:S07]  /*3a90*/  FADD R90, R92, 1 ;  /* 0x3f8000005c5a7421 */ /* 0x004fce0000000000 */
[----:B------:R-:W-:Y:S01]  /*3aa0*/  MUFU.RCP R90, R90 ;  /* 0x0000005a005a7308 */ /* 0x000fe20000001000 */
[----:B---3--:R-:W-:Y:S01]  /*3ab0*/  FADD R91, R94, 1 ;  /* 0x3f8000005e5b7421 */ /* 0x008fe20000000000 */
[----:B------:R-:W-:-:S06]  /*3ac0*/  FMUL2 R26, R34.F32x2.HI_LO, -1.4426950216293334961 ;  /* 0xbfb8aa3b221a784a */ /* 0x000fcc0001000000 */
[----:B------:R-:W1:Y:S08]  /*3ad0*/  MUFU.RCP R91, R91 ;  /* 0x0000005b005b7308 */ /* 0x000e700000001000 */
[----:B------:R2:W-:Y:S08]  /*3ae0*/  MUFU.EX2 R95, R27 ;  /* 0x0000001b005f7308 */ /* 0x0005f00000000800 */
[----:B------:R3:W4:Y:S01]  /*3af0*/  MUFU.EX2 R98, R26 ;  /* 0x0000001a00627308 */ /* 0x0007220000000800 */
[----:B-1----:R-:W-:-:S04]  /*3b00*/  FMUL2 R90, R90.F32x2.HI_LO, R62.F32x2.HI_LO ;  /* 0x0000003e5a5a724a */ /* 0x002fc80000000000 */
[----:B------:R-:W-:-:S03]  /*3b10*/  FMUL2 R90, R90.F32x2.HI_LO, R58.F32x2.HI_LO ;  /* 0x0000003a5a5a724a */ /* 0x000fc60000000000 */
[----:B------:R-:W-:Y:S01]  /*3b20*/  MUFU.EX2 R64, R64 ;  /* 0x0000004000407308 */ /* 0x000fe20000000800 */
[----:B--2---:R-:W-:Y:S01]  /*3b30*/  F2FP.BF16.F32.PACK_AB R27, R19, R18 ;  /* 0x00000012131b723e */ /* 0x004fe200000010ff */
[----:B------:R-:W-:Y:S01]  /*3b40*/  FADD R19, R25, 1 ;  /* 0x3f80000019137421 */ /* 0x000fe20000000000 */
[----:B------:R-:W-:Y:S02]  /*3b50*/  F2FP.BF16.F32.PACK_AB R25, R5, R4 ;  /* 0x000000040519723e */ /* 0x000fe400000010ff */
[----:B------:R-:W-:-:S03]  /*3b60*/  IADD3 R4, PT, PT, R84, 0x40, RZ ;  /* 0x0000004054047810 */ /* 0x000fc60007ffe0ff */
[----:B------:R-:W-:Y:S01]  /*3b70*/  MUFU.EX2 R65, R65 ;  /* 0x0000004100417308 */ /* 0x000fe20000000800 */
[----:B---3--:R-:W-:Y:S01]  /*3b80*/  F2FP.BF16.F32.PACK_AB R26, R7, R6 ;  /* 0x00000006071a723e */ /* 0x008fe200000010ff */
[----:B----4-:R-:W-:Y:S01]  /*3b90*/  FADD R98, R98, 1 ;  /* 0x3f80000062627421 */ /* 0x010fe20000000000 */
[----:B------:R-:W-:Y:S01]  /*3ba0*/  F2FP.BF16.F32.PACK_AB R7, R63, R62 ;  /* 0x0000003e3f07723e */ /* 0x000fe200000010ff */
[----:B------:R-:W-:Y:S01]  /*3bb0*/  FADD R63, R95, 1 ;  /* 0x3f8000005f3f7421 */ /* 0x000fe20000000000 */
[----:B------:R-:W-:Y:S02]  /*3bc0*/  SHF.R.U32.HI R5, RZ, 0x3, R4 ;  /* 0x00000003ff057819 */ /* 0x000fe40000011604 */
[----:B------:R-:W-:Y:S01]  /*3bd0*/  F2FP.BF16.F32.PACK_AB R6, R45, R44 ;  /* 0x0000002c2d06723e */ /* 0x000fe200000010ff */
[----:B------:R-:W1:Y:S08]  /*3be0*/  MUFU.EX2 R24, R24 ;  /* 0x0000001800187308 */ /* 0x000e700000000800 */
[----:B------:R-:W-:Y:S08]  /*3bf0*/  MUFU.RCP R72, R72 ;  /* 0x0000004800487308 */ /* 0x000ff00000001000 */
[----:B------:R-:W2:Y:S01]  /*3c00*/  MUFU.RCP R73, R73 ;  /* 0x0000004900497308 */ /* 0x000ea20000001000 */
[----:B-1----:R-:W-:Y:S01]  /*3c10*/  FADD R68, R24, 1 ;  /* 0x3f80000018447421 */ /* 0x002fe20000000000 */
[----:B------:R-:W-:-:S06]  /*3c20*/  F2FP.BF16.F32.PACK_AB R24, R13, R12 ;  /* 0x0000000c0d18723e */ /* 0x000fcc00000010ff */
[----:B------:R1:W3:Y:S08]  /*3c30*/  MUFU.EX2 R97, R70 ;  /* 0x0000004600617308 */ /* 0x0002f00000000800 */
[----:B------:R4:W5:Y:S01]  /*3c40*/  MUFU.EX2 R96, R71 ;  /* 0x0000004700607308 */ /* 0x0009620000000800 */
[----:B--2---:R-:W-:Y:S01]  /*3c50*/  FMUL2 R72, R72.F32x2.HI_LO, R44.F32x2.HI_LO ;  /* 0x0000002c4848724a */ /* 0x004fe20000000000 */
[----:B------:R-:W-:-:S02]  /*3c60*/  LOP3.LUT R45, R4, 0x70, R5, 0x78, !PT ;  /* 0x00000070042d7812 */ /* 0x000fc400078e7805 */
[----:B------:R-:W-:Y:S01]  /*3c70*/  IADD3 R44, PT, PT, R84, 0x50, RZ ;  /* 0x00000050542c7810 */ /* 0x000fe20007ffe0ff */
[----:B------:R-:W-:Y:S01]  /*3c80*/  FMUL2 R56, R72.F32x2.HI_LO, R56.F32x2.HI_LO ;  /* 0x000000384838724a */ /* 0x000fe20000000000 */
[----:B------:R-:W-:Y:S01]  /*3c90*/  F2FP.BF16.F32.PACK_AB R5, R23, R22 ;  /* 0x000000161705723e */ /* 0x000fe200000010ff */
[----:B------:R2:W-:Y:S01]  /*3ca0*/  STS.128 [R45], R8 ;  /* 0x000000082d007388 */ /* 0x0005e20000000c00 */
[----:B------:R-:W-:Y:S01]  /*3cb0*/  MUFU.RCP R86, R86 ;  /* 0x0000005600567308 */ /* 0x000fe20000001000 */
[----:B-1----:R-:W-:Y:S01]  /*3cc0*/  FADD R70, R64, 1 ;  /* 0x3f80000040467421 */ /* 0x002fe20000000000 */
[----:B------:R-:W-:Y:S01]  /*3cd0*/  F2FP.BF16.F32.PACK_AB R4, R21, R20 ;  /* 0x000000141504723e */ /* 0x000fe200000010ff */
[----:B---3--:R-:W-:-:S05]  /*3ce0*/  FADD R64, R97, 1 ;  /* 0x3f80000061407421 */ /* 0x008fca0000000000 */
[----:B------:R-:W1:Y:S01]  /*3cf0*/  MUFU.RCP R87, R87 ;  /* 0x0000005700577308 */ /* 0x000e620000001000 */
[----:B----4-:R-:W-:Y:S01]  /*3d00*/  FADD R71, R65, 1 ;  /* 0x3f80000041477421 */ /* 0x010fe20000000000 */
[----:B-----5:R-:W-:-:S06]  /*3d10*/  FADD R65, R96, 1 ;  /* 0x3f80000060417421 */ /* 0x020fcc0000000000 */
[----:B------:R-:W-:Y:S08]  /*3d20*/  MUFU.RCP R62, R98 ;  /* 0x00000062003e7308 */ /* 0x000ff00000001000 */
[----:B------:R-:W3:Y:S01]  /*3d30*/  MUFU.RCP R63, R63 ;  /* 0x0000003f003f7308 */ /* 0x000ee20000001000 */
[----:B-1----:R-:W-:Y:S01]  /*3d40*/  FMUL2 R86, R86.F32x2.HI_LO, R22.F32x2.HI_LO ;  /* 0x000000165656724a */ /* 0x002fe20000000000 */
[----:B------:R-:W-:-:S02]  /*3d50*/  SHF.R.U32.HI R23, RZ, 0x3, R44 ;  /* 0x00000003ff177819 */ /* 0x000fc4000001162c */
[----:B------:R-:W-:Y:S01]  /*3d60*/  F2FP.BF16.F32.PACK_AB R22, R57, R56 ;  /* 0x000000383916723e */ /* 0x000fe200000010ff */
[----:B------:R-:W-:Y:S01]  /*3d70*/  FMUL2 R54, R86.F32x2.HI_LO, R54.F32x2.HI_LO ;  /* 0x000000365636724a */ /* 0x000fe20000000000 */
[C---:B--2---:R-:W-:Y:S02]  /*3d80*/  IADD3 R8, PT, PT, R84.reuse, 0x60, RZ ;  /* 0x0000006054087810 */ /* 0x044fe40007ffe0ff */
[----:B------:R-:W-:Y:S01]  /*3d90*/  MUFU.RCP R18, R68 ;  /* 0x0000004400127308 */ /* 0x000fe20000001000 */
[----:B------:R-:W-:Y:S02]  /*3da0*/  IADD3 R84, PT, PT, R84, 0x70, RZ ;  /* 0x0000007054547810 */ /* 0x000fe40007ffe0ff */
[----:B------:R-:W-:Y:S02]  /*3db0*/  SHF.R.U32.HI R11, RZ, 0x3, R8 ;  /* 0x00000003ff0b7819 */ /* 0x000fe40000011608 */
[----:B------:R-:W-:Y:S02]  /*3dc0*/  SHF.R.U32.HI R9, RZ, 0x3, R84 ;  /* 0x00000003ff097819 */ /* 0x000fe40000011654 */
[----:B------:R-:W-:Y:S01]  /*3dd0*/  LOP3.LUT R23, R44, 0x70, R23, 0x78, !PT ;  /* 0x000000702c177812 */ /* 0x000fe200078e7817 */
[----:B------:R-:W1:Y:S01]  /*3de0*/  MUFU.RCP R19, R19 ;  /* 0x0000001300137308 */ /* 0x000e620000001000 */
[----:B---3--:R-:W-:Y:S01]  /*3df0*/  FMUL2 R62, R62.F32x2.HI_LO, R34.F32x2.HI_LO ;  /* 0x000000223e3e724a */ /* 0x008fe20000000000 */
[----:B------:R-:W-:-:S02]  /*3e00*/  F2FP.BF16.F32.PACK_AB R35, R35, R34 ;  /* 0x000000222323723e */ /* 0x000fc400000010ff */
[----:B------:R-:W-:Y:S01]  /*3e10*/  F2FP.BF16.F32.PACK_AB R34, R33, R32 ;  /* 0x000000202122723e */ /* 0x000fe200000010ff */
[----:B------:R2:W-:Y:S01]  /*3e20*/  STS.128 [R23], R24 ;  /* 0x0000001817007388 */ /* 0x0005e20000000c00 */
[----:B------:R-:W-:Y:S02]  /*3e30*/  FMUL2 R62, R62.F32x2.HI_LO, R66.F32x2.HI_LO ;  /* 0x000000423e3e724a */ /* 0x000fe40000000000 */
[----:B------:R-:W-:Y:S08]  /*3e40*/  MUFU.RCP R70, R70 ;  /* 0x0000004600467308 */ /* 0x000ff00000001000 */
[----:B------:R-:W3:Y:S01]  /*3e50*/  MUFU.RCP R71, R71 ;  /* 0x0000004700477308 */ /* 0x000ee20000001000 */
[----:B-1----:R-:W-:Y:S01]  /*3e60*/  FMUL2 R18, R18.F32x2.HI_LO, R32.F32x2.HI_LO ;  /* 0x000000201212724a */ /* 0x002fe20000000000 */
[----:B------:R-:W-:-:S02]  /*3e70*/  F2FP.BF16.F32.PACK_AB R32, R29, R28 ;  /* 0x0000001c1d20723e */ /* 0x000fc400000010ff */
[----:B------:R-:W-:Y:S01]  /*3e80*/  F2FP.BF16.F32.PACK_AB R33, R31, R30 ;  /* 0x0000001e1f21723e */ /* 0x000fe200000010ff */
[----:B------:R-:W-:-:S03]  /*3e90*/  FMUL2 R18, R18.F32x2.HI_LO, R36.F32x2.HI_LO ;  /* 0x000000241212724a */ /* 0x000fc60000000000 */
[----:B------:R-:W-:Y:S02]  /*3ea0*/  MUFU.RCP R88, R85 ;  /* 0x0000005500587308 */ /* 0x000fe40000001000 */
[----:B------:R-:W-:-:S06]  /*3eb0*/  F2FP.BF16.F32.PACK_AB R10, R19, R18 ;  /* 0x00000012130a723e */ /* 0x000fcc00000010ff */
[----:B------:R-:W1:Y:S01]  /*3ec0*/  MUFU.RCP R89, R89 ;  /* 0x0000005900597308 */ /* 0x000e620000001000 */
[----:B---3--:R-:W-:Y:S01]  /*3ed0*/  FMUL2 R70, R70.F32x2.HI_LO, R28.F32x2.HI_LO ;  /* 0x0000001c4646724a */ /* 0x008fe20000000000 */
[----:B------:R-:W-:Y:S02]  /*3ee0*/  LOP3.LUT R29, R8, 0x70, R11, 0x78, !PT ;  /* 0x00000070081d7812 */ /* 0x000fe400078e780b */
[----:B------:R-:W-:Y:S01]  /*3ef0*/  LOP3.LUT R28, R84, 0x70, R9, 0x78, !PT ;  /* 0x00000070541c7812 */ /* 0x000fe200078e7809 */
[----:B------:R-:W-:Y:S01]  /*3f00*/  FMUL2 R70, R70.F32x2.HI_LO, R60.F32x2.HI_LO ;  /* 0x0000003c4646724a */ /* 0x000fe20000000000 */
[----:B------:R-:W-:Y:S01]  /*3f10*/  F2FP.BF16.F32.PACK_AB R11, R63, R62 ;  /* 0x0000003e3f0b723e */ /* 0x000fe200000010ff */
[----:B------:R3:W-:Y:S01]  /*3f20*/  STS.128 [R29], R4 ;  /* 0x000000041d007388 */ /* 0x0007e20000000c00 */
[----:B------:R-:W-:Y:S01]  /*3f30*/  MUFU.RCP R64, R64 ;  /* 0x0000004000407308 */ /* 0x000fe20000001000 */
[----:B--2---:R-:W-:Y:S02]  /*3f40*/  F2FP.BF16.F32.PACK_AB R23, R91, R90 ;  /* 0x0000005a5b17723e */ /* 0x004fe400000010ff */
[----:B------:R3:W-:Y:S01]  /*3f50*/  STS.128 [R28], R32 ;  /* 0x000000201c007388 */ /* 0x0007e20000000c00 */
[----:B------:R-:W-:-:S02]  /*3f60*/  F2FP.BF16.F32.PACK_AB R8, R71, R70 ;  /* 0x000000464708723e */ /* 0x000fc400000010ff */
[----:B------:R-:W-:Y:S01]  /*3f70*/  F2FP.BF16.F32.PACK_AB R24, R41, R40 ;  /* 0x000000282918723e */ /* 0x000fe200000010ff */
[----:B------:R2:W-:Y:S06]  /*3f80*/  MEMBAR.ALL.CTA ;  /* 0x0000000000007992 */ /* 0x0005ec0000008000 */
[----:B--2---:R-:W2:Y:S01]  /*3f90*/  FENCE.VIEW.ASYNC.S ;  /* 0x00000000000073c6 */ /* 0x004ea20000000000 */
[----:B------:R-:W4:Y:S01]  /*3fa0*/  MUFU.RCP R65, R65 ;  /* 0x0000004100417308 */ /* 0x000f220000001000 */
[----:B-1----:R-:W-:Y:S01]  /*3fb0*/  FMUL2 R12, R88.F32x2.HI_LO, R20.F32x2.HI_LO ;  /* 0x00000014580c724a */ /* 0x002fe20000000000 */
[----:B------:R-:W-:-:S02]  /*3fc0*/  F2FP.BF16.F32.PACK_AB R21, R55, R54 ;  /* 0x000000363715723e */ /* 0x000fc400000010ff */
[----:B------:R-:W-:Y:S01]  /*3fd0*/  F2FP.BF16.F32.PACK_AB R25, R47, R46 ;  /* 0x0000002e2f19723e */ /* 0x000fe200000010ff */
[----:B------:R-:W-:Y:S01]  /*3fe0*/  FMUL2 R12, R12.F32x2.HI_LO, R52.F32x2.HI_LO ;  /* 0x000000340c0c724a */ /* 0x000fe20000000000 */
[----:B------:R-:W-:Y:S02]  /*3ff0*/  F2FP.BF16.F32.PACK_AB R26, R49, R48 ;  /* 0x00000030311a723e */ /* 0x000fe400000010ff */
[----:B------:R-:W-:Y:S02]  /*4000*/  F2FP.BF16.F32.PACK_AB R27, R51, R50 ;  /* 0x00000032331b723e */ /* 0x000fe400000010ff */
[----:B------:R-:W-:Y:S02]  /*4010*/  F2FP.BF16.F32.PACK_AB R20, R13, R12 ;  /* 0x0000000c0d14723e */ /* 0x000fe400000010ff */
[----:B------:R-:W-:Y:S02]  /*4020*/  F2FP.BF16.F32.PACK_AB R12, R3, R2 ;  /* 0x00000002030c723e */ /* 0x000fe400000010ff */
[----:B------:R-:W-:-:S02]  /*4030*/  MOV R2, UR37 ;  /* 0x0000002500027c02 */ /* 0x000fc40008000f00 */
[----:B------:R-:W-:Y:S01]  /*4040*/  F2FP.BF16.F32.PACK_AB R13, R15, R14 ;  /* 0x0000000e0f0d723e */ /* 0x000fe200000010ff */
[----:B----4-:R-:W-:Y:S01]  /*4050*/  FMUL2 R64, R64.F32x2.HI_LO, R30.F32x2.HI_LO ;  /* 0x0000001e4040724a */ /* 0x010fe20000000000 */
[----:B------:R-:W-:Y:S02]  /*4060*/  F2FP.BF16.F32.PACK_AB R14, R17, R16 ;  /* 0x00000010110e723e */ /* 0x000fe400000010ff */
[----:B------:R-:W-:Y:S01]  /*4070*/  LEA R17, R2, R79, 0xd ;  /* 0x0000004f02117211 */ /* 0x000fe200078e68ff */
[----:B------:R-:W-:Y:S01]  /*4080*/  FMUL2 R64, R64.F32x2.HI_LO, R38.F32x2.HI_LO ;  /* 0x000000264040724a */ /* 0x000fe20000000000 */
[C---:B------:R-:W-:Y:S02]  /*4090*/  LEA R16, R2.reuse, R80, 0xd ;  /* 0x0000005002107211 */ /* 0x040fe400078e68ff */
[----:B------:R-:W-:Y:S02]  /*40a0*/  LEA R3, R2, R81, 0xd ;  /* 0x0000005102037211 */ /* 0x000fe400078e68ff */
[----:B------:R-:W-:-:S02]  /*40b0*/  F2FP.BF16.F32.PACK_AB R9, R65, R64 ;  /* 0x000000404109723e */ /* 0x000fc400000010ff */
[----:B------:R-:W-:Y:S02]  /*40c0*/  F2FP.BF16.F32.PACK_AB R15, R43, R42 ;  /* 0x0000002a2b0f723e */ /* 0x000fe400000010ff */
[----:B------:R-:W-:Y:S01]  /*40d0*/  LEA R2, R2, R82, 0xd ;  /* 0x0000005202027211 */ /* 0x000fe200078e68ff */
[----:B--2---:R-:W-:Y:S06]  /*40e0*/  BAR.SYNC.DEFER_BLOCKING 0x1, 0x80 ;  /* 0x0042000000007b1d */ /* 0x004fec0000010000 */
[----:B---3--:R-:W-:Y:S05]  /*40f0*/  BRA.U UP0, `(.L_x_44) ;  /* 0x0000000100247547 */ /* 0x008fea000b800000 */
[----:B------:R-:W-:Y:S01]  /*4100*/  MOV R0, UR26 ;  /* 0x0000001a00007c02 */ /* 0x000fe20008000f00 */
[----:B------:R-:W-:-:S03]  /*4110*/  ULEA UR5, UR36, UR5, 0x7 ;  /* 0x0000000524057291 */ /* 0x000fc6000f8e38ff */
[----:B------:R-:W-:-:S13]  /*4120*/  R2UR UR4, R0 ;  /* 0x00000000000472ca */ /* 0x000fda00000e0000 */
[----:B------:R-:W-:-:S04]  /*4130*/  ULEA UR4, UR4, UR28, 0x18 ;  /* 0x0000001c04047291 */ /* 0x000fc8000f8ec0ff */
[----:B------:R-:W-:-:S04]  /*4140*/  ULEA UR4, UR42, UR4, 0xd ;  /* 0x000000042a047291 */ /* 0x000fc8000f8e68ff */
[----:B------:R-:W-:-:S09]  /*4150*/  UIADD3 UR4, UPT, UPT, UR4, 0x4400, URZ ;  /* 0x0000440004047890 */ /* 0x000fd2000fffe0ff */
[----:B------:R1:W-:Y:S01]  /*4160*/  UTMASTG.2D [UR4], [UR40], desc[URZ] ;  /* 0x0000ff04280073b5 */ /* 0x0003e20008009000 */
[----:B------:R0:W-:Y:S01]  /*4170*/  UTMACMDFLUSH ;  /* 0x00000000000079b7 */ /* 0x0001e20000000000 */
[----:B-1----:R-:W-:-:S04]  /*4180*/  DEPBAR.LE SB0, 0x3 ;  /* 0x000080c00000791a */ /* 0x002fc80000000000 */
.L_x_44:
[----:B------:R-:W-:Y:S01]  /*4190*/  BAR.SYNC.DEFER_BLOCKING 0x1, 0x80 ;  /* 0x0042000000007b1d */ /* 0x000fe20000010000 */
[----:B------:R-:W-:-:S05]  /*41a0*/  UPLOP3.LUT UP1, UPT, UPT, UPT, UP2, 0x80, 0x8 ;  /* 0x000000000008789c */ /* 0x000fca0003f2f020 */
[----:B------:R1:W-:Y:S04]  /*41b0*/  STS.128 [R17], R12 ;  /* 0x0000000c11007388 */ /* 0x0003e80000000c00 */
[----:B------:R1:W-:Y:S04]  /*41c0*/  STS.128 [R16], R24 ;  /* 0x0000001810007388 */ /* 0x0003e80000000c00 */
[----:B------:R1:W-:Y:S04]  /*41d0*/  STS.128 [R3], R20 ;  /* 0x0000001403007388 */ /* 0x0003e80000000c00 */
[----:B------:R1:W-:Y:S01]  /*41e0*/  STS.128 [R2], R8 ;  /* 0x0000000802007388 */ /* 0x0003e20000000c00 */
[----:B------:R2:W-:Y:S06]  /*41f0*/  MEMBAR.ALL.CTA ;  /* 0x0000000000007992 */ /* 0x0005ec0000008000 */
[----:B--2---:R-:W2:Y:S02]  /*4200*/  FENCE.VIEW.ASYNC.S ;  /* 0x00000000000073c6 */ /* 0x004ea40000000000 */
[----:B--2---:R-:W-:Y:S06]  /*4210*/  BAR.SYNC.DEFER_BLOCKING 0x1, 0x80 ;  /* 0x0042000000007b1d */ /* 0x004fec0000010000 */
[----:B------:R-:W-:Y:S05]  /*4220*/  BRA.U UP0, `(.L_x_45) ;  /* 0x00000001002c7547 */ /* 0x000fea000b800000 */
[----:B------:R-:W-:Y:S01]  /*4230*/  MOV R0, UR20 ;  /* 0x0000001400007c02 */ /* 0x000fe20008000f00 */
[----:B------:R-:W-:Y:S02]  /*4240*/  USHF.L.U32 UR37, UR37, 0xc, URZ ;  /* 0x0000000c25257899 */ /* 0x000fe400080006ff */
[----:B------:R-:W-:Y:S01]  /*4250*/  ULEA UR5, UR36, UR42, 0x2 ;  /* 0x0000002a24057291 */ /* 0x000fe2000f8e10ff */
[----:B------:R-:W-:-:S03]  /*4260*/  R2UR UR4, R0 ;  /* 0x00000000000472ca */ /* 0x000fc600000e0000 */
[----:B------:R-:W-:-:S10]  /*4270*/  USHF.L.U32 UR5, UR5, 0x4, URZ ;  /* 0x0000000405057899 */ /* 0x000fd400080006ff */
[----:B------:R-:W-:-:S04]  /*4280*/  ULEA UR4, UR4, UR27, 0x18 ;  /* 0x0000001b04047291 */ /* 0x000fc8000f8ec0ff */
[----:B------:R-:W-:-:S04]  /*4290*/  UIADD3 UR4, UPT, UPT, UR4, UR37, UR37 ;  /* 0x0000002504047290 */ /* 0x000fc8000fffe025 */
[----:B------:R-:W-:-:S09]  /*42a0*/  UIADD3 UR4, UPT, UPT, UR4, 0x400, URZ ;  /* 0x0000040004047890 */ /* 0x000fd2000fffe0ff */
[----:B------:R2:W-:Y:S01]  /*42b0*/  UTMASTG.2D [UR4], [UR38], desc[URZ] ;  /* 0x0000ff04260073b5 */ /* 0x0005e20008009000 */
[----:B------:R0:W-:Y:S01]  /*42c0*/  UTMACMDFLUSH ;  /* 0x00000000000079b7 */ /* 0x0001e20000000000 */
[----:B--2---:R-:W-:-:S04]  /*42d0*/  DEPBAR.LE SB0, 0x1 ;  /* 0x000080400000791a */ /* 0x004fc80000000000 */
.L_x_45:
[----:B------:R-:W-:Y:S01]  /*42e0*/  BAR.SYNC.DEFER_BLOCKING 0x1, 0x80 ;  /* 0x0042000000007b1d */ /* 0x000fe20000010000 */
[----:B------:R-:W-:-:S05]  /*42f0*/  UPLOP3.LUT UP2, UPT, UPT, UPT, UPT, 0x40, 0x4 ;  /* 0x000000000004789c */ /* 0x000fca0003f4e870 */
[----:B------:R-:W-:Y:S01]  /*4300*/  UMOV UR42, 0x2 ;  /* 0x00000002002a7882 */ /* 0x000fe20000000000 */
[----:B------:R-:W-:Y:S05]  /*4310*/  BRA.U UP1, `(.L_x_46) ;  /* 0xffffffe901b87547 */ /* 0x000fea000b83ffff */
[----:B------:R-:W2:Y:S01]  /*4320*/  LDCU.64 UR4, c[0x0][0x6c0] ;  /* 0x0000d800ff0477ac */ /* 0x000ea20008000a00 */
[----:B------:R-:W-:Y:S01]  /*4330*/  UIADD3 UR18, UPT, UPT, UR17, UR18, URZ ;  /* 0x0000001211127290 */ /* 0x000fe2000fffe0ff */
[----:B------:R-:W-:Y:S01]  /*4340*/  ELECT P0, URZ, PT ;  /* 0x0000000000ff782f */ /* 0x000fe20003800000 */
[----:B------:R-:W-:Y:S02]  /*4350*/  UIADD3 UR9, UPT, UPT, UR9, 0x60, URZ ;  /* 0x0000006009097890 */ /* 0x000fe4000fffe0ff */
[----:B------:R-:W-:Y:S02]  /*4360*/  UIADD3 UR11, UPT, UPT, UR11, 0x1, URZ ;  /* 0x000000010b0b7890 */ /* 0x000fe4000fffe0ff */
[----:B------:R-:W-:Y:S02]  /*4370*/  UPRMT UR9, UR10, 0x654, UR9 ;  /* 0x000006540a097896 */ /* 0x000fe40008000009 */
[----:B------:R-:W-:Y:S02]  /*4380*/  UISETP.NE.AND UP0, UPT, UR11, 0x2, UPT ;  /* 0x000000020b00788c */ /* 0x000fe4000bf05270 */
[----:B------:R-:W-:-:S02]  /*4390*/  UIADD3 UR12, UPT, UPT, UR12, 0x1, URZ ;  /* 0x000000010c0c7890 */ /* 0x000fc4000fffe0ff */
[----:B--2---:R-:W-:Y:S02]  /*43a0*/  UIMAD.WIDE.U32 UR26, UR18, UR5, URZ ;  /* 0x00000005121a72a5 */ /* 0x004fe4000f8e00ff */
[----:B-1----:R-:W-:Y:S01]  /*43b0*/  @P0 IMAD.MOV.U32 R2, RZ, RZ, 0x1 ;  /* 0x00000001ff020424 */ /* 0x002fe200078e00ff */
[----:B------:R-:W1:Y:S03]  /*43c0*/  LDCU UR5, c[0x0][0x6d0] ;  /* 0x0000da00ff0577ac */ /* 0x000e660008000800 */
[----:B------:R3:W-:Y:S01]  /*43d0*/  @P0 SYNCS.ARRIVE.TRANS64.RED.ART0 RZ, [UR9], R2 ;  /* 0x00000002ffff09a7 */ /* 0x0007e20008500409 */
[----:B------:R-:W-:Y:S02]  /*43e0*/  UIADD3 UR6, UPT, UPT, UR18, -UR27, URZ ;  /* 0x8000001b12067290 */ /* 0x000fe4000fffe0ff */
[----:B------:R-:W-:Y:S02]  /*43f0*/  USEL UR11, UR11, URZ, UP0 ;  /* 0x000000ff0b0b7287 */ /* 0x000fe40008000000 */
[----:B------:R-:W-:-:S04]  /*4400*/  USHF.R.U32.HI UR6, URZ, UR23, UR6 ;  /* 0x00000017ff067299 */ /* 0x000fc80008011606 */
[----:B------:R-:W-:-:S04]  /*4410*/  UIADD3 UR6, UPT, UPT, UR27, UR6, URZ ;  /* 0x000000061b067290 */ /* 0x000fc8000fffe0ff */
[----:B------:R-:W-:-:S04]  /*4420*/  USHF.R.U32.HI UR20, URZ, UR22, UR6 ;  /* 0x00000016ff147299 */ /* 0x000fc80008011606 */
[----:B------:R-:W-:-:S04]  /*4430*/  UIADD3 UR20, UPT, UPT, -UR20, URZ, URZ ;  /* 0x000000ff14147290 */ /* 0x000fc8000fffe1ff */
[----:B------:R-:W-:-:S04]  /*4440*/  UIMAD UR20, UR4, UR20, UR18 ;  /* 0x00000014041472a4 */ /* 0x000fc8000f8e0212 */
[----:B-1----:R-:W-:Y:S01]  /*4450*/  UIMAD.WIDE.U32 UR26, UR20, UR5, URZ ;  /* 0x00000005141a72a5 */ /* 0x002fe2000f8e00ff */
[----:B------:R-:W1:Y:S03]  /*4460*/  LDCU.64 UR4, c[0x0][0x6d8] ;  /* 0x0000db00ff0477ac */ /* 0x000e660008000a00 */
[----:B------:R-:W-:-:S04]  /*4470*/  UIADD3 UR6, UPT, UPT, UR20, -UR27, URZ ;  /* 0x8000001b14067290 */ /* 0x000fc8000fffe0ff */
[----:B------:R-:W-:-:S04]  /*4480*/  USHF.R.U32.HI UR6, URZ, UR21, UR6 ;  /* 0x00000015ff067299 */ /* 0x000fc80008011606 */
[----:B------:R-:W-:-:S04]  /*4490*/  UIADD3 UR6, UPT, UPT, UR27, UR6, URZ ;  /* 0x000000061b067290 */ /* 0x000fc8000fffe0ff */
[----:B------:R-:W-:-:S04]  /*44a0*/  USHF.R.U32.HI UR6, URZ, UR15, UR6 ;  /* 0x0000000fff067299 */ /* 0x000fc80008011606 */
[----:B-1----:R-:W-:-:S04]  /*44b0*/  UIMAD.WIDE.U32 UR26, UR6, UR5, URZ ;  /* 0x00000005061a72a5 */ /* 0x002fc8000f8e00ff */
[----:B------:R-:W-:-:S04]  /*44c0*/  UIADD3 UR5, UPT, UPT, UR6, -UR27, URZ ;  /* 0x8000001b06057290 */ /* 0x000fc8000fffe0ff */
[----:B------:R-:W-:-:S04]  /*44d0*/  USHF.R.U32.HI UR5, URZ, UR14, UR5 ;  /* 0x0000000eff057299 */ /* 0x000fc80008011605 */
[----:B------:R-:W-:-:S04]  /*44e0*/  UIADD3 UR26, UPT, UPT, UR27, UR5, URZ ;  /* 0x000000051b1a7290 */ /* 0x000fc8000fffe0ff */
[----:B------:R-:W-:-:S03]  /*44f0*/  USHF.R.U32.HI UR26, URZ, UR13, UR26 ;  /* 0x0000000dff1a7299 */ /* 0x000fc6000801161a */
[----:B------:R-:W1:Y:S01]  /*4500*/  LDCU UR5, c[0x0][0x6cc] ;  /* 0x0000d980ff0577ac */ /* 0x000e620008000800 */
[----:B------:R-:W-:-:S04]  /*4510*/  UIADD3 UR26, UPT, UPT, -UR26, URZ, URZ ;  /* 0x000000ff1a1a7290 */ /* 0x000fc8000fffe1ff */
[----:B------:R-:W-:Y:S02]  /*4520*/  UIMAD UR36, UR4, UR26, UR6 ;  /* 0x0000001a042472a4 */ /* 0x000fe4000f8e0206 */
[----:B------:R-:W-:Y:S02]  /*4530*/  USEL UR4, URZ, 0x1, UP0 ;  /* 0x00000001ff047887 */ /* 0x000fe40008000000 */
[----:B------:R-:W-:Y:S02]  /*4540*/  UISETP.GE.AND UP0, UPT, UR18, 0x200, UPT ;  /* 0x000002001200788c */ /* 0x000fe4000bf06270 */
[----:B------:R-:W-:Y:S02]  /*4550*/  UIADD3 UR6, UPT, UPT, -UR6, URZ, URZ ;  /* 0x000000ff06067290 */ /* 0x000fe4000fffe1ff */
[----:B------:R-:W-:Y:S02]  /*4560*/  LOP3.LUT R74, R74, UR4, RZ, 0x3c, !PT ;  /* 0x000000044a4a7c12 */ /* 0x000fe4000f8e3cff */
[----:B-1----:R-:W-:-:S03]  /*4570*/  UIMAD UR5, UR5, UR6, UR20 ;  /* 0x00000006050572a4 */ /* 0x002fc6000f8e0214 */
[----:B---3--:R-:W-:Y:S09]  /*4580*/  BRA.U !UP0, `(.L_x_47) ;  /* 0xffffffe508a47547 */ /* 0x008ff2000b83ffff */
.L_x_42:
[----:B------:R-:W-:-:S09]  /*4590*/  UISETP.NE.AND UP0, UPT, UR33, URZ, UPT ;  /* 0x000000ff2100728c */ /* 0x000fd2000bf05270 */
[----:B------:R-:W-:Y:S05]  /*45a0*/  BRA.U UP0, `(.L_x_48) ;  /* 0x0000000100207547 */ /* 0x000fea000b800000 */
[----:B------:R-:W1:Y:S01]  /*45b0*/  S2UR UR4, SR_CgaCtaId ;  /* 0x00000000000479c3 */ /* 0x000e620000008800 */
[----:B------:R-:W-:Y:S01]  /*45c0*/  ELECT P0, URZ, PT ;  /* 0x0000000000ff782f */ /* 0x000fe20003800000 */
[----:B------:R-:W-:-:S06]  /*45d0*/  IMAD.MOV.U32 R2, RZ, RZ, 0x1 ;  /* 0x00000001ff027424 */ /* 0x000fcc00078e00ff */
[----:B------:R-:W-:Y:S06]  /*45e0*/  UVIRTCOUNT.DEALLOC.SMPOOL 0x80 ;  /* 0x000000800000784c */ /* 0x000fec0000000000 */
[----:B------:R-:W-:Y:S01]  /*45f0*/  @P0 MOV R3, 0x40 ;  /* 0x0000004000030802 */ /* 0x000fe20000000f00 */
[----:B-1----:R-:W-:-:S05]  /*4600*/  @P0 IMAD.U32 R0, RZ, RZ, UR4 ;  /* 0x00000004ff000e24 */ /* 0x002fca000f8e00ff */
[----:B------:R-:W-:-:S05]  /*4610*/  @P0 LEA R3, R0, R3, 0x18 ;  /* 0x0000000300030211 */ /* 0x000fca00078ec0ff */
[----:B------:R1:W-:Y:S02]  /*4620*/  @P0 STS.U8 [R3], R2 ;  /* 0x0000000203000388 */ /* 0x0003e40000000000 */
.L_x_48:
[----:B------:R-:W-:Y:S06]  /*4630*/  BAR.SYNC.DEFER_BLOCKING 0x1, 0x80 ;  /* 0x0042000000007b1d */ /* 0x000fec0000010000 */
[----:B------:R-:W-:Y:S05]  /*4640*/  BRA.U UP0, `(.L_x_49) ;  /* 0x0000000100c47547 */ /* 0x000fea000b800000 */
[----:B-1----:R-:W1:Y:S01]  /*4650*/  S2R R3, SR_CgaCtaId ;  /* 0x0000000000037919 */ /* 0x002e620000008800 */
[----:B------:R-:W-:Y:S02]  /*4660*/  MOV R2, 0x400 ;  /* 0x0000040000027802 */ /* 0x000fe40000000f00 */
[----:B------:R-:W-:Y:S01]  /*4670*/  LOP3.LUT R4, R0, 0x1, RZ, 0x3c, !PT ;  /* 0x0000000100047812 */ /* 0x000fe200078e3cff */
[----:B------:R-:W-:Y:S01]  /*4680*/  IMAD.MOV.U32 R0, RZ, RZ, 0x1 ;  /* 0x00000001ff007424 */ /* 0x000fe200078e00ff */
[----:B-1----:R-:W-:-:S05]  /*4690*/  LEA R2, R3, R2, 0x18 ;  /* 0x0000000203027211 */ /* 0x002fca00078ec0ff */
[----:B------:R-:W-:-:S05]  /*46a0*/  VIADD R5, R2, 0x70 ;  /* 0x0000007002057836 */ /* 0x000fca0000000000 */
[----:B------:R-:W-:-:S04]  /*46b0*/  PRMT R5, R4, 0x654, R5 ;  /* 0x0000065404057816 */ /* 0x000fc80000000005 */
[----:B------:R1:W-:Y:S01]  /*46c0*/  SYNCS.ARRIVE.TRANS64.RED.ART0 RZ, [R5+URZ], R0 ;  /* 0x0000000005ff79a7 */ /* 0x0003e200085004ff */
[----:B------:R-:W3:Y:S02]  /*46d0*/  SYNCS.PHASECHK.TRANS64.TRYWAIT P0, [R2+URZ+0x70], RZ ;  /* 0x000070ff020075a7 */ /* 0x000ee400080011ff */
[----:B-1-3--:R-:W-:Y:S05]  /*46e0*/  @!P0 BRA `(.L_x_50) ;  /* 0x0000000400a88947 */ /* 0x00afea0003800000 */
.L_x_63:
[----:B------:R-:W-:Y:S01]  /*46f0*/  NOP ;  /* 0x0000000000007918 */ /* 0x000fe20000000000 */
[----:B------:R-:W-:Y:S01]  /*4700*/  MOV R0, 0x50 ;  /* 0x0000005000007802 */ /* 0x000fe20000000f00 */
[----:B------:R-:W-:Y:S01]  /*4710*/  ULOP3.LUT UR8, UR19, 0xffff, URZ, 0xc0, !UPT ;  /* 0x0000ffff13087892 */ /* 0x000fe2000f8ec0ff */
[----:B------:R-:W-:Y:S02]  /*4720*/  UMOV UR5, 0x1 ;  /* 0x0000000100057882 */ /* 0x000fe40000000000 */
[----:B------:R-:W-:Y:S01]  /*4730*/  LEA R3, R3, R0, 0x18 ;  /* 0x0000000003037211 */ /* 0x000fe200078ec0ff */
[----:B------:R-:W-:Y:S01]  /*4740*/  USHF.R.U32.HI UR8, URZ, 0x5, UR8 ;  /* 0x00000005ff087899 */ /* 0x000fe20008011608 */
[----:B------:R-:W-:-:S03]  /*4750*/  UMOV UR4, 0xffff ;  /* 0x0000ffff00047882 */ /* 0x000fc60000000000 */
[----:B------:R-:W3:Y:S01]  /*4760*/  LDS R0, [R3] ;  /* 0x0000000003007984 */ /* 0x000ee20000000800 */
[----:B------:R-:W-:Y:S02]  /*4770*/  UIADD3 UR7, UPT, UPT, UR8, 0x10, URZ ;  /* 0x0000001008077890 */ /* 0x000fe4000fffe0ff */
[----:B------:R-:W-:Y:S02]  /*4780*/  USHF.L.U32 UR4, UR4, UR8, URZ ;  /* 0x0000000804047299 */ /* 0x000fe400080006ff */
[----:B------:R-:W-:-:S04]  /*4790*/  USHF.L.U32 UR7, UR5, UR7, URZ ;  /* 0x0000000705077299 */ /* 0x000fc800080006ff */
[----:B------:R-:W-:-:S04]  /*47a0*/  ULOP3.LUT UR7, UR7, UR4, URZ, 0xfc, !UPT ;  /* 0x0000000407077292 */ /* 0x000fc8000f8efcff */
[----:B------:R-:W-:Y:S01]  /*47b0*/  ULOP3.LUT UR5, UR7, 0xffff, URZ, 0xc0, !UPT ;  /* 0x0000ffff07057892 */ /* 0x000fe2000f8ec0ff */
[----:B---3--:R-:W-:-:S13]  /*47c0*/  R2UR UR6, R0 ;  /* 0x00000000000672ca */ /* 0x008fda00000e0000 */
[----:B------:R-:W-:-:S04]  /*47d0*/  ULOP3.LUT UR4, UR7, 0xffff, UR6, 0x80, !UPT ;  /* 0x0000ffff07047892 */ /* 0x000fc8000f8e8006 */
[----:B------:R-:W-:-:S09]  /*47e0*/  UISETP.NE.AND UP0, UPT, UR4, UR5, UPT ;  /* 0x000000050400728c */ /* 0x000fd2000bf05270 */
[----:B------:R-:W-:Y:S05]  /*47f0*/  BRA.U UP0, `(.L_x_51) ;  /* 0x00000001004c7547 */ /* 0x000fea000b800000 */
[----:B------:R-:W-:Y:S02]  /*4800*/  USHF.R.U32.HI UR4, URZ, 0x10, UR7 ;  /* 0x00000010ff047899 */ /* 0x000fe40008011607 */
[----:B------:R-:W-:-:S04]  /*4810*/  USHF.R.U32.HI UR5, URZ, 0x10, UR6 ;  /* 0x00000010ff057899 */ /* 0x000fc80008011606 */
[----:B------:R-:W-:-:S04]  /*4820*/  ULOP3.LUT UR5, UR5, UR4, URZ, 0xc0, !UPT ;  /* 0x0000000405057292 */ /* 0x000fc8000f8ec0ff */
[----:B------:R-:W-:-:S09]  /*4830*/  UISETP.NE.AND UP0, UPT, UR5, UR4, UPT ;  /* 0x000000040500728c */ /* 0x000fd2000bf05270 */
[----:B------:R-:W-:Y:S05]  /*4840*/  BRA.U UP0, `(.L_x_52) ;  /* 0x00000001002c7547 */ /* 0x000fea000b800000 */
[----:B-1----:R-:W1:Y:S01]  /*4850*/  S2R R2, SR_LANEID ;  /* 0x0000000000027919 */ /* 0x002e620000000000 */
[----:B------:R-:W-:Y:S01]  /*4860*/  ULOP3.LUT UR7, URZ, UR7, URZ, 0x33, !UPT ;  /* 0x00000007ff077292 */ /* 0x000fe2000f8e33ff */
[----:B------:R-:W-:Y:S02]  /*4870*/  VOTEU.ANY UR5, UPT, PT ;  /* 0x0000000000057886 */ /* 0x000fe400038e0100 */
[----:B------:R-:W-:-:S03]  /*4880*/  UFLO.U32 UR5, UR5 ;  /* 0x00000005000572bd */ /* 0x000fc600080e0000 */
[----:B------:R-:W-:-:S04]  /*4890*/  IMAD.U32 R0, RZ, RZ, UR7 ;  /* 0x00000007ff007e24 */ /* 0x000fc8000f8e00ff */
[----:B------:R-:W3:Y:S02]  /*48a0*/  REDUX UR4, R0 ;  /* 0x00000000000473c4 */ /* 0x000ee40000000000 */
[----:B------:R4:W-:Y:S01]  /*48b0*/  UTCATOMSWS.AND URZ, UR7 ;  /* 0x0000000700ff79e3 */ /* 0x0009e20008000000 */
[----:B-1----:R-:W-:Y:S02]  /*48c0*/  ISETP.EQ.U32.AND P0, PT, R2, UR5, PT ;  /* 0x0000000502007c0c */ /* 0x002fe4000bf02070 */
[----:B---3--:R-:W-:-:S11]  /*48d0*/  MOV R2, UR4 ;  /* 0x0000000400027c02 */ /* 0x008fd60008000f00 */
[----:B------:R4:W-:Y:S01]  /*48e0*/  @P0 ATOMS.AND RZ, [R3], R2 ;  /* 0x0000000203ff038c */ /* 0x0009e20002800000 */
[----:B------:R-:W-:Y:S05]  /*48f0*/  BRA `(.L_x_53) ;  /* 0x0000000000147947 */ /* 0x000fea0003800000 */
.L_x_52:
[----:B-1----:R-:W-:Y:S02]  /*4900*/  MOV R2, 0x4920 ;  /* 0x0000492000027802 */ /* 0x002fe40000000f00 */
[----:B--2---:R-:W-:Y:S05]  /*4910*/  CALL.REL.NOINC `($__internal_0_$__cuda_sm10x_tcgen05_guardrail_trap_col_being_dealloced_not_returned_by_alloc) ;  /* 0x0000000400307944 */ /* 0x004fea0003c00000 */
[----:B------:R-:W-:Y:S05]  /*4920*/  BRA `(.L_x_53) ;  /* 0x0000000000087947 */ /* 0x000fea0003800000 */
.L_x_51:
[----:B-1----:R-:W-:Y:S02]  /*4930*/  MOV R2, 0x4950 ;  /* 0x0000495000027802 */ /* 0x002fe40000000f00 */
[----:B--2---:R-:W-:Y:S05]  /*4940*/  CALL.REL.NOINC `($__internal_2_$__cuda_sm10x_tcgen05_guardrail_trap_unallocated_columns_being_dealloced) ;  /* 0x00000004003c7944 */ /* 0x004fea0003c00000 */
.L_x_53:
[----:B------:R-:W-:Y:S01]  /*4950*/  NOP ;  /* 0x0000000000007918 */ /* 0x000fe20000000000 */
.L_x_49:
[----:B------:R-:W-:Y:S01]  /*4960*/  UISETP.NE.AND UP0, UPT, UR33, URZ, UPT ;  /* 0x000000ff2100728c */ /* 0x000fe2000bf05270 */
[----:B------:R-:W-:-:S04]  /*4970*/  DEPBAR.LE SB0, 0x0 ;  /* 0x000080000000791a */ /* 0x000fc80000000000 */
[----:B------:R-:W-:-:S04]  /*4980*/  DEPBAR.LE SB0, 0x0 ;  /* 0x000080000000791a */ /* 0x000fc80000000000 */
[----:B------:R-:W-:Y:S05]  /*4990*/  BRA.U UP0, `(.L_x_29) ;  /* 0x00000001002c7547 */ /* 0x000fea000b800000 */
[----:B------:R-:W3:Y:S01]  /*49a0*/  S2UR UR5, SR_CgaCtaId ;  /* 0x00000000000579c3 */ /* 0x000ee20000008800 */
[----:B------:R-:W-:Y:S01]  /*49b0*/  UMOV UR6, 0x400 ;  /* 0x0000040000067882 */ /* 0x000fe20000000000 */
[----:B------:R-:W-:Y:S01]  /*49c0*/  UMOV UR4, 0x20 ;  /* 0x0000002000047882 */ /* 0x000fe20000000000 */
[----:B------:R-:W-:Y:S01]  /*49d0*/  ELECT P0, URZ, PT ;  /* 0x0000000000ff782f */ /* 0x000fe20003800000 */
[----:B---3--:R-:W-:Y:S02]  /*49e0*/  ULEA UR5, UR5, UR6, 0x18 ;  /* 0x0000000605057291 */ /* 0x008fe4000f8ec0ff */
[----:B------:R-:W-:-:S04]  /*49f0*/  UIADD3 UR6, UPT, UPT, -UR4, 0x100000, URZ ;  /* 0x0010000004067890 */ /* 0x000fc8000fffe1ff */
[----:B----4-:R-:W-:Y:S02]  /*4a00*/  USHF.L.U32 UR7, UR6, 0xb, URZ ;  /* 0x0000000b06077899 */ /* 0x010fe400080006ff */
[----:B------:R-:W-:Y:S01]  /*4a10*/  USHF.L.U32 UR6, UR6, 0x1, URZ ;  /* 0x0000000106067899 */ /* 0x000fe200080006ff */
[----:B------:R-:W3:Y:S11]  /*4a20*/  FENCE.VIEW.ASYNC.S ;  /* 0x00000000000073c6 */ /* 0x000ef60000000000 */
[----:B---3--:R3:W4:Y:S01]  /*4a30*/  SYNCS.EXCH.64 URZ, [UR5+0x70], UR6 ;  /* 0x0000700605ff75b2 */ /* 0x0087220008000100 */
[----:B------:R-:W-:Y:S01]  /*4a40*/  NOP ;  /* 0x0000000000007918 */ /* 0x000fe20000000000 */
.L_x_29:
[----:B------:R-:W-:Y:S01]  /*4a50*/  NOP ;  /* 0x0000000000007918 */ /* 0x000fe20000000000 */
[----:B-12345:R-:W-:Y:S05]  /*4a60*/  EXIT ;  /* 0x000000000000794d */ /* 0x03efea0003800000 */
.L_x_10:
[----:B------:R-:W-:Y:S02]  /*4a70*/  MOV R2, UR4 ;  /* 0x0000000400027c02 */ /* 0x000fe40008000f00 */
[----:B------:R-:W-:Y:S02]  /*4a80*/  MOV R3, UR4 ;  /* 0x0000000400037c02 */ /* 0x000fe40008000f00 */
[----:B------:R-:W-:-:S07]  /*4a90*/  MOV R0, UR25 ;  /* 0x0000001900007c02 */ /* 0x000fce0008000f00 */
.L_x_54:
[----:B-1----:R1:W2:Y:S02]  /*4aa0*/  SYNCS.PHASECHK.TRANS64.TRYWAIT P0, [R0+URZ+0x28], R3 ;  /* 0x00002803000075a7 */ /* 0x0022a400080011ff */
[----:B--2---:R-:W-:Y:S05]  /*4ab0*/  @!P0 NANOSLEEP.SYNCS 0x989680 ;  /* 0x009896800000895d */ /* 0x004fea0003900000 */
[----:B------:R-:W2:Y:S02]  /*4ac0*/  @!P0 SYNCS.PHASECHK.TRANS64 P0, [R0+URZ+0x28], R3 ;  /* 0x00002803000085a7 */ /* 0x000ea400080010ff */
[----:B--2---:R-:W-:Y:S05]  /*4ad0*/  @!P0 BRA `(.L_x_54) ;  /* 0xfffffffc00f08947 */ /* 0x004fea000383ffff */
[----:B------:R-:W-:Y:S05]  /*4ae0*/  BRA `(.L_x_9) ;  /* 0xffffffc000207947 */ /* 0x000fea000383ffff */
.L_x_14:
[----:B------:R-:W-:Y:S02]  /*4af0*/  MOV R2, UR5 ;  /* 0x0000000500027c02 */ /* 0x000fe40008000f00 */
[----:B------:R-:W-:Y:S02]  /*4b00*/  MOV R3, UR5 ;  /* 0x0000000500037c02 */ /* 0x000fe40008000f00 */
[----:B------:R-:W-:-:S07]  /*4b10*/  MOV R0, UR4 ;  /* 0x0000000400007c02 */ /* 0x000fce0008000f00 */
.L_x_55:
[----:B-----5:R5:W4:Y:S02]  /*4b20*/  SYNCS.PHASECHK.TRANS64.TRYWAIT P0, [R0+URZ+0x28], R3 ;  /* 0x00002803000075a7 */ /* 0x020b2400080011ff */
[----:B----4-:R-:W-:Y:S05]  /*4b30*/  @!P0 NANOSLEEP.SYNCS 0x989680 ;  /* 0x009896800000895d */ /* 0x010fea0003900000 */
[----:B------:R-:W4:Y:S02]  /*4b40*/  @!P0 SYNCS.PHASECHK.TRANS64 P0, [R0+URZ+0x28], R3 ;  /* 0x00002803000085a7 */ /* 0x000f2400080010ff */
[----:B----4-:R-:W-:Y:S05]  /*4b50*/  @!P0 BRA `(.L_x_55) ;  /* 0xfffffffc00f08947 */ /* 0x010fea000383ffff */
[----:B------:R-:W-:Y:S05]  /*4b60*/  BRA `(.L_x_56) ;  /* 0xffffffc400747947 */ /* 0x000fea000383ffff */
.L_x_18:
[----:B------:R-:W-:Y:S02]  /*4b70*/  MOV R0, UR17 ;  /* 0x0000001100007c02 */ /* 0x000fe40008000f00 */
[----:B------:R-:W-:-:S07]  /*4b80*/  MOV R3, R2 ;  /* 0x0000000200037202 */ /* 0x000fce0000000f00 */
.L_x_57:
[----:B-1----:R1:W3:Y:S02]  /*4b90*/  SYNCS.PHASECHK.TRANS64.TRYWAIT P0, [R0+URZ+0x60], R3 ;  /* 0x00006003000075a7 */ /* 0x0022e400080011ff */
[----:B---3--:R-:W-:Y:S05]  /*4ba0*/  @!P0 NANOSLEEP.SYNCS 0x989680 ;  /* 0x009896800000895d */ /* 0x008fea0003900000 */
[----:B------:R-:W3:Y:S02]  /*4bb0*/  @!P0 SYNCS.PHASECHK.TRANS64 P0, [R0+URZ+0x60], R3 ;  /* 0x00006003000085a7 */ /* 0x000ee400080010ff */
[----:B---3--:R-:W-:Y:S05]  /*4bc0*/  @!P0 BRA `(.L_x_57) ;  /* 0xfffffffc00f08947 */ /* 0x008fea000383ffff */
[----:B------:R-:W-:Y:S05]  /*4bd0*/  BRA `(.L_x_17) ;  /* 0xffffffc800e87947 */ /* 0x000fea000383ffff */
.L_x_21:
[----:B------:R-:W-:Y:S02]  /*4be0*/  MOV R2, UR26 ;  /* 0x0000001a00027c02 */ /* 0x000fe40008000f00 */
[----:B------:R-:W-:Y:S02]  /*4bf0*/  MOV R3, UR26 ;  /* 0x0000001a00037c02 */ /* 0x000fe40008000f00 */
[----:B------:R-:W-:Y:S07]  /*4c00*/  MOV R0, UR16 ;  /* 0x0000001000007c02 */ /* 0x000fee0008000f00 */
.L_x_58:
[----:B-1----:R1:W3:Y:S02]  /*4c10*/  SYNCS.PHASECHK.TRANS64.TRYWAIT P0, [R0+URZ], R3 ;  /* 0x00000003000075a7 */ /* 0x0022e400080011ff */
[----:B---3--:R-:W-:Y:S05]  /*4c20*/  @!P0 NANOSLEEP.SYNCS 0x989680 ;  /* 0x009896800000895d */ /* 0x008fea0003900000 */
[----:B------:R-:W3:Y:S02]  /*4c30*/  @!P0 SYNCS.PHASECHK.TRANS64 P0, [R0+URZ], R3 ;  /* 0x00000003000085a7 */ /* 0x000ee400080010ff */
[----:B---3--:R-:W-:Y:S05]  /*4c40*/  @!P0 BRA `(.L_x_58) ;  /* 0xfffffffc00f08947 */ /* 0x008fea000383ffff */
[----:B------:R-:W-:Y:S05]  /*4c50*/  BRA `(.L_x_20) ;  /* 0xffffffcc004c7947 */ /* 0x000fea000383ffff */
.L_x_38:
[----:B------:R-:W-:-:S07]  /*4c60*/  MOV R15, R14 ;  /* 0x0000000e000f7202 */ /* 0x000fce0000000f00 */
.L_x_59:
[----:B-1----:R1:W3:Y:S02]  /*4c70*/  SYNCS.PHASECHK.TRANS64.TRYWAIT P0, [R0+URZ], R15 ;  /* 0x0000000f000075a7 */ /* 0x0022e400080011ff */
[----:B---3--:R-:W-:Y:S05]  /*4c80*/  @!P0 NANOSLEEP.SYNCS 0x989680 ;  /* 0x009896800000895d */ /* 0x008fea0003900000 */
[----:B------:R-:W3:Y:S02]  /*4c90*/  @!P0 SYNCS.PHASECHK.TRANS64 P0, [R0+URZ], R15 ;  /* 0x0000000f000085a7 */ /* 0x000ee400080010ff */
[----:B---3--:R-:W-:Y:S05]  /*4ca0*/  @!P0 BRA `(.L_x_59) ;  /* 0xfffffffc00f08947 */ /* 0x008fea000383ffff */
[----:B------:R-:W-:Y:S05]  /*4cb0*/  BRA `(.L_x_37) ;  /* 0xffffffd400947947 */ /* 0x000fea000383ffff */
.L_x_41:
[----:B------:R-:W-:-:S07]  /*4cc0*/  MOV R11, R10 ;  /* 0x0000000a000b7202 */ /* 0x000fce0000000f00 */
.L_x_60:
[----:B-1----:R1:W3:Y:S02]  /*4cd0*/  SYNCS.PHASECHK.TRANS64.TRYWAIT P0, [R8+URZ], R11 ;  /* 0x0000000b080075a7 */ /* 0x0022e400080011ff */
[----:B---3--:R-:W-:Y:S05]  /*4ce0*/  @!P0 NANOSLEEP.SYNCS 0x989680 ;  /* 0x009896800000895d */ /* 0x008fea0003900000 */
[----:B------:R-:W3:Y:S02]  /*4cf0*/  @!P0 SYNCS.PHASECHK.TRANS64 P0, [R8+URZ], R11 ;  /* 0x0000000b080085a7 */ /* 0x000ee400080010ff */
[----:B---3--:R-:W-:Y:S05]  /*4d00*/  @!P0 BRA `(.L_x_60) ;  /* 0xfffffffc00f08947 */ /* 0x008fea000383ffff */
[----:B------:R-:W-:Y:S05]  /*4d10*/  BRA `(.L_x_40) ;  /* 0xffffffd400fc7947 */ /* 0x000fea000383ffff */
.L_x_43:
[----:B------:R-:W-:Y:S02]  /*4d20*/  MOV R2, UR9 ;  /* 0x0000000900027c02 */ /* 0x000fe40008000f00 */
[----:B------:R-:W-:-:S07]  /*4d30*/  MOV R5, R4 ;  /* 0x0000000400057202 */ /* 0x000fce0000000f00 */
.L_x_61:
[----:B-1----:R1:W2:Y:S02]  /*4d40*/  SYNCS.PHASECHK.TRANS64.TRYWAIT P0, [R2+URZ+0x50], R5 ;  /* 0x00005005020075a7 */ /* 0x0022a400080011ff */
[----:B--2---:R-:W-:Y:S05]  /*4d50*/  @!P0 NANOSLEEP.SYNCS 0x989680 ;  /* 0x009896800000895d */ /* 0x004fea0003900000 */
[----:B------:R-:W2:Y:S02]  /*4d60*/  @!P0 SYNCS.PHASECHK.TRANS64 P0, [R2+URZ+0x50], R5 ;  /* 0x00005005020085a7 */ /* 0x000ea400080010ff */
[----:B--2---:R-:W-:Y:S05]  /*4d70*/  @!P0 BRA `(.L_x_61) ;  /* 0xfffffffc00f08947 */ /* 0x004fea000383ffff */
[----:B------:R-:W-:Y:S05]  /*4d80*/  BRA `(.L_x_62) ;  /* 0xffffffe000107947 */ /* 0x000fea000383ffff */
.L_x_50:
[----:B-1----:R1:W3:Y:S02]  /*4d90*/  SYNCS.PHASECHK.TRANS64.TRYWAIT P0, [R2+URZ+0x70], RZ ;  /* 0x000070ff020075a7 */ /* 0x0022e400080011ff */
[----:B---3--:R-:W-:Y:S05]  /*4da0*/  @!P0 NANOSLEEP.SYNCS 0x989680 ;  /* 0x009896800000895d */ /* 0x008fea0003900000 */
[----:B------:R-:W3:Y:S02]  /*4db0*/  @!P0 SYNCS.PHASECHK.TRANS64 P0, [R2+URZ+0x70], RZ ;  /* 0x000070ff020085a7 */ /* 0x000ee400080010ff */
[----:B---3--:R-:W-:Y:S05]  /*4dc0*/  @!P0 BRA `(.L_x_50) ;  /* 0xfffffffc00f08947 */ /* 0x008fea000383ffff */
[----:B------:R-:W-:Y:S05]  /*4dd0*/  BRA `(.L_x_63) ;  /* 0xfffffff800447947 */ /* 0x000fea000383ffff */
        .weak           $__internal_0_$__cuda_sm10x_tcgen05_guardrail_trap_col_being_dealloced_not_returned_by_alloc
        .type           $__internal_0_$__cuda_sm10x_tcgen05_guardrail_trap_col_being_dealloced_not_returned_by_alloc,@function
        .size           $__internal_0_$__cuda_sm10x_tcgen05_guardrail_trap_col_being_dealloced_not_returned_by_alloc,($__internal_1_$__cuda_sm10x_tcgen05_guardrail_trap_phase_invalid_during_alloc - $__internal_0_$__cuda_sm10x_tcgen05_guardrail_trap_col_being_dealloced_not_returned_by_alloc)
$__internal_0_$__cuda_sm10x_tcgen05_guardrail_trap_col_being_dealloced_not_returned_by_alloc:
[----:B------:R-:W-:Y:S05]  /*4de0*/  BPT.TRAP 0x1 ;  /* 0x000000040000795c */ /* 0x000fea0000300000 */
[----:B------:R-:W-:-:S04]  /*4df0*/  HFMA2 R3, -RZ, RZ, 0, 0 ;  /* 0x00000000ff037431 */ /* 0x000fc800000001ff */
[----:B------:R-:W-:Y:S05]  /*4e00*/  RET.REL.NODEC R2 `(kernel_cutlass_kernel_cudnngemm_swigludense_blockscaled_gemm_persistent_swiglu_interleaved_quantSm100BlockScaledPersistentDenseGemmKernel_object_at__TiledMMA_ThrLayoutVMNK21111000_Permuta_0) ;  /* 0xffffffb0027c7950 */ /* 0x000fea0003c3ffff */
        .weak           $__internal_1_$__cuda_sm10x_tcgen05_guardrail_trap_phase_invalid_during_alloc
        .type           $__internal_1_$__cuda_sm10x_tcgen05_guardrail_trap_phase_invalid_during_alloc,@function
        .size           $__internal_1_$__cuda_sm10x_tcgen05_guardrail_trap_phase_invalid_during_alloc,($__internal_2_$__cuda_sm10x_tcgen05_guardrail_trap_unallocated_columns_being_dealloced - $__internal_1_$__cuda_sm10x_tcgen05_guardrail_trap_phase_invalid_during_alloc)
$__internal_1_$__cuda_sm10x_tcgen05_guardrail_trap_phase_invalid_during_alloc:
[----:B------:R-:W-:Y:S05]  /*4e10*/  BPT.TRAP 0x1 ;  /* 0x000000040000795c */ /* 0x000fea0000300000 */
[----:B------:R-:W-:-:S04]  /*4e20*/  MOV R3, 0x0 ;  /* 0x0000000000037802 */ /* 0x000fc80000000f00 */
[----:B------:R-:W-:Y:S05]  /*4e30*/  RET.REL.NODEC R2 `(kernel_cutlass_kernel_cudnngemm_swigludense_blockscaled_gemm_persistent_swiglu_interleaved_quantSm100BlockScaledPersistentDenseGemmKernel_object_at__TiledMMA_ThrLayoutVMNK21111000_Permuta_0) ;  /* 0xffffffb002707950 */ /* 0x000fea0003c3ffff */
        .weak           $__internal_2_$__cuda_sm10x_tcgen05_guardrail_trap_unallocated_columns_being_dealloced
        .type           $__internal_2_$__cuda_sm10x_tcgen05_guardrail_trap_unallocated_columns_being_dealloced,@function
        .size           $__internal_2_$__cuda_sm10x_tcgen05_guardrail_trap_unallocated_columns_being_dealloced,(.L_x_67 - $__internal_2_$__cuda_sm10x_tcgen05_guardrail_trap_unallocated_columns_being_dealloced)
$__internal_2_$__cuda_sm10x_tcgen05_guardrail_trap_unallocated_columns_being_dealloced:
[----:B------:R-:W-:Y:S05]  /*4e40*/  BPT.TRAP 0x1 ;  /* 0x000000040000795c */ /* 0x000fea0000300000 */
[----:B------:R-:W-:-:S04]  /*4e50*/  HFMA2 R3, -RZ, RZ, 0, 0 ;  /* 0x00000000ff037431 */ /* 0x000fc800000001ff */
[----:B------:R-:W-:Y:S05]  /*4e60*/  RET.REL.NODEC R2 `(kernel_cutlass_kernel_cudnngemm_swigludense_blockscaled_gemm_persistent_swiglu_interleaved_quantSm100BlockScaledPersistentDenseGemmKernel_object_at__TiledMMA_ThrLayoutVMNK21111000_Permuta_0) ;  /* 0xffffffb002647950 */ /* 0x000fea0003c3ffff */
.L_x_64:
[----:B------:R-:W-:-:S00]  /*4e70*/  BRA `(.L_x_64) ;  /* 0xfffffffc00fc7947 */ /* 0x000fc0000383ffff */
[----:B------:R-:W-:-:S00]  /*4e80*/  NOP ;  /* 0x0000000000007918 */ /* 0x000fc00000000000 */
[----:B------:R-:W-:-:S00]  /*4e90*/  NOP ;  /* 0x0000000000007918 */ /* 0x000fc00000000000 */
[----:B------:R-:W-:-:S00]  /*4ea0*/  NOP ;  /* 0x0000000000007918 */ /* 0x000fc00000000000 */
[----:B------:R-:W-:-:S00]  /*4eb0*/  NOP ;  /* 0x0000000000007918 */ /* 0x000fc00000000000 */
[----:B------:R-:W-:-:S00]  /*4ec0*/  NOP ;  /* 0x0000000000007918 */ /* 0x000fc00000000000 */
[----:B------:R-:W-:-:S00]  /*4ed0*/  NOP ;  /* 0x0000000000007918 */ /* 0x000fc00000000000 */
[----:B------:R-:W-:-:S00]  /*4ee0*/  NOP ;  /* 0x0000000000007918 */ /* 0x000fc00000000000 */
[----:B------:R-:W-:-:S00]  /*4ef0*/  NOP ;  /* 0x0000000000007918 */ /* 0x000fc00000000000 */
.L_x_67:


//--------------------- .nv.shared.kernel_cutlass_kernel_cudnngemm_swigludense_blockscaled_gemm_persistent_swiglu_interleaved_quantSm100BlockScaledPersistentDenseGemmKernel_object_at__TiledMMA_ThrLayoutVMNK21111000_Permuta_0 --------------------------
	.section	.nv.shared.kernel_cutlass_kernel_cudnngemm_swigludense_blockscaled_gemm_persistent_swiglu_interleaved_quantSm100BlockScaledPersistentDenseGemmKernel_object_at__TiledMMA_ThrLayoutVMNK21111000_Permuta_0,"aw",@nobits
	.sectionflags	@""
	.align	1024
	.zero		1024


//--------------------- .nv.shared.reserved.0     --------------------------
	.section	.nv.shared.reserved.0,"aw",@nobits
	.align	8
	.weak		__nv_reservedSMEM_offset_0_alias
	.size		__nv_reservedSMEM_offset_0_alias, 0, 64
	.other		__nv_reservedSMEM_offset_0_alias,@"STO_CUDA_RESERVED_SHARED STV_DEFAULT"
__nv_reservedSMEM_offset_0_alias:
	.zero		0
.nv.shared.reserved.0:
	.zero		64
	.weak		__nv_reservedSMEM_allocation_phase
	.type		__nv_reservedSMEM_allocation_phase,@object
	.size		__nv_reservedSMEM_allocation_phase,(.L_0 - __nv_reservedSMEM_allocation_phase)
__nv_reservedSMEM_allocation_phase:
	.zero		1
.L_0:
	.zero		7
	.weak		__nv_reservedSMEM_devtool_atexit_pc
	.type		__nv_reservedSMEM_devtool_atexit_pc,@object
	.size		__nv_reservedSMEM_devtool_atexit_pc,(__nv_reservedSMEM_allocation_mask - __nv_reservedSMEM_devtool_atexit_pc)
__nv_reservedSMEM_devtool_atexit_pc:
	.zero		8
	.weak		__nv_reservedSMEM_allocation_mask
	.type		__nv_reservedSMEM_allocation_mask,@object
	.size		__nv_reservedSMEM_allocation_mask,(.L_2 - __nv_reservedSMEM_allocation_mask)
__nv_reservedSMEM_allocation_mask:
	.zero		4
.L_2:
	.zero		4
	.weak		__nv_reservedSMEM_tmem_allocation_pipeline_mbarrier
	.type		__nv_reservedSMEM_tmem_allocation_pipeline_mbarrier,@object
	.size		__nv_reservedSMEM_tmem_allocation_pipeline_mbarrier,(__nv_reservedSMEM_tmem_allocation_pipeline_mbarrier_parity - __nv_reservedSMEM_tmem_allocation_pipeline_mbarrier)
__nv_reservedSMEM_tmem_allocation_pipeline_mbarrier:
	.zero		8
	.weak		__nv_reservedSMEM_tmem_allocation_pipeline_mbarrier_parity
	.type		__nv_reservedSMEM_tmem_allocation_pipeline_mbarrier_parity,@object
	.size		__nv_reservedSMEM_tmem_allocation_pipeline_mbarrier_parity,(.L_4 - __nv_reservedSMEM_tmem_allocation_pipeline_mbarrier_parity)
__nv_reservedSMEM_tmem_allocation_pipeline_mbarrier_parity:
	.zero		4
.L_4:


//--------------------- .nv.constant0.kernel_cutlass_kernel_cudnngemm_swigludense_blockscaled_gemm_persistent_swiglu_interleaved_quantSm100BlockScaledPersistentDenseGemmKernel_object_at__TiledMMA_ThrLayoutVMNK21111000_Permuta_0 --------------------------
	.section	.nv.constant0.kernel_cutlass_kernel_cudnngemm_swigludense_blockscaled_gemm_persistent_swiglu_interleaved_quantSm100BlockScaledPersistentDenseGemmKernel_object_at__TiledMMA_ThrLayoutVMNK21111000_Permuta_0,"a",@progbits
	.sectionflags	@""
	.align	4
.nv.constant0.kernel_cutlass_kernel_cudnngemm_swigludense_blockscaled_gemm_persistent_swiglu_interleaved_quantSm100BlockScaledPersistentDenseGemmKernel_object_at__TiledMMA_ThrLayoutVMNK21111000_Permuta_0:
	.zero		1768


//--------------------- SYMBOLS --------------------------

	.type		.nv.reservedSmem.offset0,@object
	.size		.nv.reservedSmem.offset0,0x4
	.type		.nv.reservedSmem.cap,@object
	.size		.nv.reservedSmem.cap,0x4
